def attn_fwd(
    Q,
    K,
    V,
    Out,
    Lse,
    sm_scale,
    stride_qz,
    stride_qh,
    stride_qm,
    stride_qk,
    stride_kz,
    stride_kh,
    stride_kn,
    stride_kk,
    stride_vz,
    stride_vh,
    stride_vn,
    stride_vk,
    stride_oz,
    stride_oh,
    stride_om,
    stride_ok,
    seqlen_q,
    seqlen_k,
    BLOCK_M: tl.constexpr,
    BLOCK_N: tl.constexpr,
    HEAD_DIM: tl.constexpr,
    CAUSAL: tl.constexpr,
):
    start_m = tl.program_id(0)
    off_hz = tl.program_id(1)
    q_off = off_hz * stride_qh
    k_off = off_hz * stride_kh
    v_off = off_hz * stride_vh
    offs_m = start_m * BLOCK_M + tl.arange(0, BLOCK_M)
    offs_d = tl.arange(0, HEAD_DIM)
    offs_n = tl.arange(0, BLOCK_N)
    q_ptrs = Q + q_off + offs_m[:, None] * stride_qm + offs_d[None, :] * stride_qk
    k_ptrs = K + k_off + offs_d[:, None] * stride_kk + offs_n[None, :] * stride_kn
    v_ptrs = V + v_off + offs_n[:, None] * stride_vn + offs_d[None, :] * stride_vk
    m_i = tl.full([BLOCK_M], float("-inf"), dtype=tl.float32)
    l_i = tl.zeros([BLOCK_M], dtype=tl.float32) + 1.0
    acc = tl.zeros([BLOCK_M, HEAD_DIM], dtype=tl.float32)
    q = tl.load(q_ptrs)
    acc, l_i, m_i = _attn_fwd_inner(
        acc,
        l_i,
        m_i,
        q,
        k_ptrs,
        v_ptrs,
        sm_scale,
        stride_kn,
        stride_vn,
        start_m,
        seqlen_k,
        BLOCK_M,
        BLOCK_N,
        HEAD_DIM,
        CAUSAL,
    )
    acc = acc / l_i[:, None]
    lse = m_i + tl.math.log2(l_i) / 1.4426950408889634
    o_ptrs = (
        Out
        + off_hz * stride_oh
        + offs_m[:, None] * stride_om
        + offs_d[None, :] * stride_ok
    )
    tl.store(o_ptrs, acc.to(Out.dtype.element_ty))
    tl.store(Lse + off_hz * seqlen_q + offs_m, lse)

# config = {"BLOCK_M": 256, "BLOCK_N": 32, "HEAD_DIM": 32, "arch": "sm_90", "causal": false, "dtype": "bf16", "num_stages": 2, "num_warps": 16}
# arch = sm_90


// ===== COMPILED SASS (sm_90a) =====

	.target	sm_90a

	.elftype	@"ET_EXEC"


//--------------------- .note.nv.tkinfo           --------------------------
	.section	.note.nv.tkinfo,"",@"SHT_NOTE"
	.sectionflags	@"SHF_NOTE_NV_TKINFO"
	.tkinfo
        /*0018*/ 	.word	0x00000002
        /*0030*/ 	.string	""
        /*0030*/ 	.string	"ptxas"
        /*0030*/ 	.string	"Cuda compilation tools, release 13.0, V13.0.88"
        /*0030*/ 	.string	"Build cuda_13.0.r13.0/compiler.36424714_0"
        /*0030*/ 	.string	"-v  -suppress-debug-info  -lineinfo  -arch sm_90a "



//--------------------- .note.nv.cuinfo           --------------------------
	.section	.note.nv.cuinfo,"",@"SHT_NOTE"
	.sectionflags	@"SHF_NOTE_NV_CUINFO"
        /*0018*/ 	.short	0x0002
        /*001a*/ 	.short	0x005a
        /*001c*/ 	.short	0x0082
	.zero		2


//--------------------- .nv.info                  --------------------------
	.section	.nv.info,"",@"SHT_CUDA_INFO"
	.align	4


	//----- nvinfo : EIATTR_REGCOUNT
	.align		4
        /*0000*/ 	.byte	0x04, 0x2f
        /*0002*/ 	.short	(.L_2 - .L_1)
	.align		4
.L_1:
        /*0004*/ 	.word	index@(attn_fwd)
        /*0008*/ 	.word	0x0000003a


	//----- nvinfo : EIATTR_FRAME_SIZE
	.align		4
.L_2:
        /*000c*/ 	.byte	0x04, 0x11
        /*000e*/ 	.short	(.L_4 - .L_3)
	.align		4
.L_3:
        /*0010*/ 	.word	index@(attn_fwd)
        /*0014*/ 	.word	0x00000000


	//----- nvinfo : EIATTR_MIN_STACK_SIZE
	.align		4
.L_4:
        /*0018*/ 	.byte	0x04, 0x12
        /*001a*/ 	.short	(.L_6 - .L_5)
	.align		4
.L_5:
        /*001c*/ 	.word	index@(attn_fwd)
        /*0020*/ 	.word	0x00000000
.L_6:


//--------------------- .nv.compat                --------------------------
	.section	.nv.compat,"",@"SHT_CUDA_COMPAT_INFO"
	.align	4
        /*0000*/ 	.byte	0x02, 0x09, 0x01, 0x00, 0x02, 0x02, 0x04, 0x00, 0x02, 0x05, 0x05, 0x00, 0x03, 0x07, 0x01, 0x01
        /*0010*/ 	.byte	0x02, 0x03, 0x00, 0x00, 0x02, 0x06, 0x01, 0x00, 0x04, 0x0b, 0x08, 0x00, 0x00, 0x00, 0x00, 0x00
        /*0020*/ 	.byte	0x00, 0x00, 0x00, 0x00


//--------------------- .nv.info.attn_fwd         --------------------------
	.section	.nv.info.attn_fwd,"",@"SHT_CUDA_INFO"
	.sectionflags	@""
	.align	4


	//----- nvinfo : EIATTR_CUDA_API_VERSION
	.align		4
        /*0000*/ 	.byte	0x04, 0x37
        /*0002*/ 	.short	(.L_8 - .L_7)
.L_7:
        /*0004*/ 	.word	0x00000082


	//----- nvinfo : EIATTR_KPARAM_INFO
	.align		4
.L_8:
        /*0008*/ 	.byte	0x04, 0x17
        /*000a*/ 	.short	(.L_10 - .L_9)
.L_9:
        /*000c*/ 	.word	0x00000000
        /*0010*/ 	.short	0x0019
        /*0012*/ 	.short	0x0080
        /*0014*/ 	.byte	0x00, 0xf4, 0x21, 0x00


	//----- nvinfo : EIATTR_KPARAM_INFO
	.align		4
.L_10:
        /*0018*/ 	.byte	0x04, 0x17
        /*001a*/ 	.short	(.L_12 - .L_11)
.L_11:
        /*001c*/ 	.word	0x00000000
        /*0020*/ 	.short	0x0018
        /*0022*/ 	.short	0x0078
        /*0024*/ 	.byte	0x00, 0xf4, 0x21, 0x00


	//----- nvinfo : EIATTR_KPARAM_INFO
	.align		4
.L_12:
        /*0028*/ 	.byte	0x04, 0x17
        /*002a*/ 	.short	(.L_14 - .L_13)
.L_13:
        /*002c*/ 	.word	0x00000000
        /*0030*/ 	.short	0x0017
        /*0032*/ 	.short	0x0070
        /*0034*/ 	.byte	0x00, 0xf0, 0x11, 0x00


	//----- nvinfo : EIATTR_KPARAM_INFO
	.align		4
.L_14:
        /*0038*/ 	.byte	0x04, 0x17
        /*003a*/ 	.short	(.L_16 - .L_15)
.L_15:
        /*003c*/ 	.word	0x00000000
        /*0040*/ 	.short	0x0016
        /*0042*/ 	.short	0x006c
        /*0044*/ 	.byte	0x00, 0xf0, 0x11, 0x00


	//----- nvinfo : EIATTR_KPARAM_INFO
	.align		4
.L_16:
        /*0048*/ 	.byte	0x04, 0x17
        /*004a*/ 	.short	(.L_18 - .L_17)
.L_17:
        /*004c*/ 	.word	0x00000000
        /*0050*/ 	.short	0x0015
        /*0052*/ 	.short	0x0068
        /*0054*/ 	.byte	0x00, 0xf0, 0x11, 0x00


	//----- nvinfo : EIATTR_KPARAM_INFO
	.align		4
.L_18:
        /*0058*/ 	.byte	0x04, 0x17
        /*005a*/ 	.short	(.L_20 - .L_19)
.L_19:
        /*005c*/ 	.word	0x00000000
        /*0060*/ 	.short	0x0014
        /*0062*/ 	.short	0x0064
        /*0064*/ 	.byte	0x00, 0xf0, 0x11, 0x00


	//----- nvinfo : EIATTR_KPARAM_INFO
	.align		4
.L_20:
        /*0068*/ 	.byte	0x04, 0x17
        /*006a*/ 	.short	(.L_22 - .L_21)
.L_21:
        /*006c*/ 	.word	0x00000000
        /*0070*/ 	.short	0x0013
        /*0072*/ 	.short	0x0060
        /*0074*/ 	.byte	0x00, 0xf0, 0x11, 0x00


	//----- nvinfo : EIATTR_KPARAM_INFO
	.align		4
.L_22:
        /*0078*/ 	.byte	0x04, 0x17
        /*007a*/ 	.short	(.L_24 - .L_23)
.L_23:
        /*007c*/ 	.word	0x00000000
        /*0080*/ 	.short	0x0012
        /*0082*/ 	.short	0x005c
        /*0084*/ 	.byte	0x00, 0xf0, 0x11, 0x00


	//----- nvinfo : EIATTR_KPARAM_INFO
	.align		4
.L_24:
        /*0088*/ 	.byte	0x04, 0x17
        /*008a*/ 	.short	(.L_26 - .L_25)
.L_25:
        /*008c*/ 	.word	0x00000000
        /*0090*/ 	.short	0x0011
        /*0092*/ 	.short	0x0058
        /*0094*/ 	.byte	0x00, 0xf0, 0x11, 0x00


	//----- nvinfo : EIATTR_KPARAM_INFO
	.align		4
.L_26:
        /*0098*/ 	.byte	0x04, 0x17
        /*009a*/ 	.short	(.L_28 - .L_27)
.L_27:
        /*009c*/ 	.word	0x00000000
        /*00a0*/ 	.short	0x0010
        /*00a2*/ 	.short	0x0054
        /*00a4*/ 	.byte	0x00, 0xf0, 0x11, 0x00


	//----- nvinfo : EIATTR_KPARAM_INFO
	.align		4
.L_28:
        /*00a8*/ 	.byte	0x04, 0x17
        /*00aa*/ 	.short	(.L_30 - .L_29)
.L_29:
        /*00ac*/ 	.word	0x00000000
        /*00b0*/ 	.short	0x000f
        /*00b2*/ 	.short	0x0050
        /*00b4*/ 	.byte	0x00, 0xf0, 0x11, 0x00


	//----- nvinfo : EIATTR_KPARAM_INFO
	.align		4
.L_30:
        /*00b8*/ 	.byte	0x04, 0x17
        /*00ba*/ 	.short	(.L_32 - .L_31)
.L_31:
        /*00bc*/ 	.word	0x00000000
        /*00c0*/ 	.short	0x000e
        /*00c2*/ 	.short	0x004c
        /*00c4*/ 	.byte	0x00, 0xf0, 0x11, 0x00


	//----- nvinfo : EIATTR_KPARAM_INFO
	.align		4
.L_32:
        /*00c8*/ 	.byte	0x04, 0x17
        /*00ca*/ 	.short	(.L_34 - .L_33)
.L_33:
        /*00cc*/ 	.word	0x00000000
        /*00d0*/ 	.short	0x000d
        /*00d2*/ 	.short	0x0048
        /*00d4*/ 	.byte	0x00, 0xf0, 0x11, 0x00


	//----- nvinfo : EIATTR_KPARAM_INFO
	.align		4
.L_34:
        /*00d8*/ 	.byte	0x04, 0x17
        /*00da*/ 	.short	(.L_36 - .L_35)
.L_35:
        /*00dc*/ 	.word	0x00000000
        /*00e0*/ 	.short	0x000c
        /*00e2*/ 	.short	0x0044
        /*00e4*/ 	.byte	0x00, 0xf0, 0x11, 0x00


	//----- nvinfo : EIATTR_KPARAM_INFO
	.align		4
.L_36:
        /*00e8*/ 	.byte	0x04, 0x17
        /*00ea*/ 	.short	(.L_38 - .L_37)
.L_37:
        /*00ec*/ 	.word	0x00000000
        /*00f0*/ 	.short	0x000b
        /*00f2*/ 	.short	0x0040
        /*00f4*/ 	.byte	0x00, 0xf0, 0x11, 0x00


	//----- nvinfo : EIATTR_KPARAM_INFO
	.align		4
.L_38:
        /*00f8*/ 	.byte	0x04, 0x17
        /*00fa*/ 	.short	(.L_40 - .L_39)
.L_39:
        /*00fc*/ 	.word	0x00000000
        /*0100*/ 	.short	0x000a
        /*0102*/ 	.short	0x003c
        /*0104*/ 	.byte	0x00, 0xf0, 0x11, 0x00


	//----- nvinfo : EIATTR_KPARAM_INFO
	.align		4
.L_40:
        /*0108*/ 	.byte	0x04, 0x17
        /*010a*/ 	.short	(.L_42 - .L_41)
.L_41:
        /*010c*/ 	.word	0x00000000
        /*0110*/ 	.short	0x0009
        /*0112*/ 	.short	0x0038
        /*0114*/ 	.byte	0x00, 0xf0, 0x11, 0x00


	//----- nvinfo : EIATTR_KPARAM_INFO
	.align		4
.L_42:
        /*0118*/ 	.byte	0x04, 0x17
        /*011a*/ 	.short	(.L_44 - .L_43)
.L_43:
        /*011c*/ 	.word	0x00000000
        /*0120*/ 	.short	0x0008
        /*0122*/ 	.short	0x0034
        /*0124*/ 	.byte	0x00, 0xf0, 0x11, 0x00


	//----- nvinfo : EIATTR_KPARAM_INFO
	.align		4
.L_44:
        /*0128*/ 	.byte	0x04, 0x17
        /*012a*/ 	.short	(.L_46 - .L_45)
.L_45:
        /*012c*/ 	.word	0x00000000
        /*0130*/ 	.short	0x0007
        /*0132*/ 	.short	0x0030
        /*0134*/ 	.byte	0x00, 0xf0, 0x11, 0x00


	//----- nvinfo : EIATTR_KPARAM_INFO
	.align		4
.L_46:
        /*0138*/ 	.byte	0x04, 0x17
        /*013a*/ 	.short	(.L_48 - .L_47)
.L_47:
        /*013c*/ 	.word	0x00000000
        /*0140*/ 	.short	0x0006
        /*0142*/ 	.short	0x002c
        /*0144*/ 	.byte	0x00, 0xf0, 0x11, 0x00


	//----- nvinfo : EIATTR_KPARAM_INFO
	.align		4
.L_48:
        /*0148*/ 	.byte	0x04, 0x17
        /*014a*/ 	.short	(.L_50 - .L_49)
.L_49:
        /*014c*/ 	.word	0x00000000
        /*0150*/ 	.short	0x0005
        /*0152*/ 	.short	0x0028
        /*0154*/ 	.byte	0x00, 0xf0, 0x11, 0x00


	//----- nvinfo : EIATTR_KPARAM_INFO
	.align		4
.L_50:
        /*0158*/ 	.byte	0x04, 0x17
        /*015a*/ 	.short	(.L_52 - .L_51)
.L_51:
        /*015c*/ 	.word	0x00000000
        /*0160*/ 	.short	0x0004
        /*0162*/ 	.short	0x0020
        /*0164*/ 	.byte	0x00, 0xf4, 0x21, 0x00


	//----- nvinfo : EIATTR_KPARAM_INFO
	.align		4
.L_52:
        /*0168*/ 	.byte	0x04, 0x17
        /*016a*/ 	.short	(.L_54 - .L_53)
.L_53:
        /*016c*/ 	.word	0x00000000
        /*0170*/ 	.short	0x0003
        /*0172*/ 	.short	0x0018
        /*0174*/ 	.byte	0x00, 0xf4, 0x21, 0x00


	//----- nvinfo : EIATTR_KPARAM_INFO
	.align		4
.L_54:
        /*0178*/ 	.byte	0x04, 0x17
        /*017a*/ 	.short	(.L_56 - .L_55)
.L_55:
        /*017c*/ 	.word	0x00000000
        /*0180*/ 	.short	0x0002
        /*0182*/ 	.short	0x0010
        /*0184*/ 	.byte	0x00, 0xf4, 0x21, 0x00


	//----- nvinfo : EIATTR_KPARAM_INFO
	.align		4
.L_56:
        /*0188*/ 	.byte	0x04, 0x17
        /*018a*/ 	.short	(.L_58 - .L_57)
.L_57:
        /*018c*/ 	.word	0x00000000
        /*0190*/ 	.short	0x0001
        /*0192*/ 	.short	0x0008
        /*0194*/ 	.byte	0x00, 0xf4, 0x21, 0x00


	//----- nvinfo : EIATTR_KPARAM_INFO
	.align		4
.L_58:
        /*0198*/ 	.byte	0x04, 0x17
        /*019a*/ 	.short	(.L_60 - .L_59)
.L_59:
        /*019c*/ 	.word	0x00000000
        /*01a0*/ 	.short	0x0000
        /*01a2*/ 	.short	0x0000
        /*01a4*/ 	.byte	0x00, 0xf4, 0x21, 0x00


	//----- nvinfo : EIATTR_SPARSE_MMA_MASK
	.align		4
.L_60:
        /*01a8*/ 	.byte	0x03, 0x50
        /*01aa*/ 	.short	0x0000


	//----- nvinfo : EIATTR_MAXREG_COUNT
	.align		4
        /*01ac*/ 	.byte	0x03, 0x1b
        /*01ae*/ 	.short	0x0080


	//----- nvinfo : EIATTR_NUM_BARRIERS
	.align		4
        /*01b0*/ 	.byte	0x02, 0x4c
        /*01b2*/ 	.byte	0x01
	.zero		1


	//----- nvinfo : EIATTR_MERCURY_ISA_VERSION
	.align		4
        /*01b4*/ 	.byte	0x03, 0x5f
        /*01b6*/ 	.short	0x0101


	//----- nvinfo : EIATTR_COOP_GROUP_MASK_REGIDS
	.align		4
        /*01b8*/ 	.byte	0x04, 0x29
        /*01ba*/ 	.short	(.L_62 - .L_61)


	//   ....[0]....
.L_61:
        /*01bc*/ 	.word	0xffffffff


	//   ....[1]....
        /*01c0*/ 	.word	0xffffffff


	//   ....[2]....
        /*01c4*/ 	.word	0xffffffff


	//   ....[3]....
        /*01c8*/ 	.word	0xffffffff


	//   ....[4]....
        /*01cc*/ 	.word	0xffffffff


	//   ....[5]....
        /*01d0*/ 	.word	0xffffffff


	//   ....[6]....
        /*01d4*/ 	.word	0xffffffff


	//   ....[7]....
        /*01d8*/ 	.word	0xffffffff


	//----- nvinfo : EIATTR_COOP_GROUP_INSTR_OFFSETS
	.align		4
.L_62:
        /*01dc*/ 	.byte	0x04, 0x28
        /*01de*/ 	.short	(.L_64 - .L_63)


	//   ....[0]....
.L_63:
        /*01e0*/ 	.word	0x00000fc0


	//   ....[1]....
        /*01e4*/ 	.word	0x00000fe0


	//   ....[2]....
        /*01e8*/ 	.word	0x000010e0


	//   ....[3]....
        /*01ec*/ 	.word	0x00001110


	//   ....[4]....
        /*01f0*/ 	.word	0x00001770


	//   ....[5]....
        /*01f4*/ 	.word	0x00001780


	//   ....[6]....
        /*01f8*/ 	.word	0x000017d0


	//   ....[7]....
        /*01fc*/ 	.word	0x000017e0


	//----- nvinfo : EIATTR_EXIT_INSTR_OFFSETS
	.align		4
.L_64:
        /*0200*/ 	.byte	0x04, 0x1c
        /*0202*/ 	.short	(.L_66 - .L_65)


	//   ....[0]....
.L_65:
        /*0204*/ 	.word	0x00002920


	//   ....[1]....
        /*0208*/ 	.word	0x00002950


	//----- nvinfo : EIATTR_REQNTID
	.align		4
.L_66:
        /*020c*/ 	.byte	0x04, 0x10
        /*020e*/ 	.short	(.L_68 - .L_67)
.L_67:
        /*0210*/ 	.word	0x00000200
        /*0214*/ 	.word	0x00000001
        /*0218*/ 	.word	0x00000001


	//----- nvinfo : EIATTR_CBANK_PARAM_SIZE
	.align		4
.L_68:
        /*021c*/ 	.byte	0x03, 0x19
        /*021e*/ 	.short	0x0088


	//----- nvinfo : EIATTR_PARAM_CBANK
	.align		4
        /*0220*/ 	.byte	0x04, 0x0a
        /*0222*/ 	.short	(.L_70 - .L_69)
	.align		4
.L_69:
        /*0224*/ 	.word	index@(.nv.constant0.attn_fwd)
        /*0228*/ 	.short	0x0210
        /*022a*/ 	.short	0x0088


	//----- nvinfo : EIATTR_SW_WAR
	.align		4
.L_70:
        /*022c*/ 	.byte	0x04, 0x36
        /*022e*/ 	.short	(.L_72 - .L_71)
.L_71:
        /*0230*/ 	.word	0x00000008
.L_72:


//--------------------- .nv.callgraph             --------------------------
	.section	.nv.callgraph,"",@"SHT_CUDA_CALLGRAPH"
	.align	4
	.sectionentsize	8
	.align		4
        /*0000*/ 	.word	0x00000000
	.align		4
        /*0004*/ 	.word	0xffffffff
	.align		4
        /*0008*/ 	.word	0x00000000
	.align		4
        /*000c*/ 	.word	0xfffffffe
	.align		4
        /*0010*/ 	.word	0x00000000
	.align		4
        /*0014*/ 	.word	0xfffffffd
	.align		4
        /*0018*/ 	.word	0x00000000
	.align		4
        /*001c*/ 	.word	0xfffffffc


//--------------------- .nv.constant4             --------------------------
	.section	.nv.constant4,"a",@progbits
	.align	8
	.align		8
.nv.constant4:
        /*0000*/ 	.dword	_$_str


//--------------------- .text.attn_fwd            --------------------------
	.section	.text.attn_fwd,"ax",@progbits
	.align	128
        .global         attn_fwd
        .type           attn_fwd,@function
        .size           attn_fwd,(.L_x_3 - attn_fwd)
        .other          attn_fwd,@"STO_CUDA_ENTRY STV_DEFAULT"
attn_fwd:
.text.attn_fwd:
[----:B------:R-:W-:Y:S01]  /*0000*/  LDC R1, c[0x0][0x28] ;  /* 0x00000a00ff017b82 */ /* 0x000fe20000000800 */
[----:B------:R-:W0:Y:S07]  /*0010*/  S2R R2, SR_TID.X ;  /* 0x0000000000027919 */ /* 0x000e2e0000002100 */
[----:B------:R-:W1:Y:S01]  /*0020*/  S2UR UR7, SR_CTAID.Y ;  /* 0x00000000000779c3 */ /* 0x000e620000002600 */
[----:B------:R-:W-:Y:S01]  /*0030*/  ULDC.64 UR4, c[0x0][0x240] ;  /* 0x0000900000047ab9 */ /* 0x000fe20000000a00 */
[----:B------:R-:W-:Y:S01]  /*0040*/  ULDC.64 UR24, c[0x0][0x208] ;  /* 0x0000820000187ab9 */ /* 0x000fe20000000a00 */
[----:B------:R-:W2:Y:S01]  /*0050*/  S2R R3, SR_CTAID.X ;  /* 0x0000000000037919 */ /* 0x000ea20000002500 */
[----:B------:R-:W-:-:S04]  /*0060*/  ULDC UR26, c[0x0][0x280] ;  /* 0x0000a000001a7ab9 */ /* 0x000fc80000000800 */
[----:B------:R-:W3:Y:S08]  /*0070*/  LDC R6, c[0x0][0x248] ;  /* 0x00009200ff067b82 */ /* 0x000ef00000000800 */
[----:B------:R-:W4:Y:S01]  /*0080*/  LDC.64 R10, c[0x0][0x210] ;  /* 0x00008400ff0a7b82 */ /* 0x000f220000000a00 */
[----:B-1----:R-:W-:-:S04]  /*0090*/  UIMAD UR4, UR7, UR4, URZ ;  /* 0x00000004070472a4 */ /* 0x002fc8000f8e023f */
[----:B------:R-:W-:Y:S01]  /*00a0*/  USHF.L.U32 UR6, UR4, 0x1, URZ ;  /* 0x0000000104067899 */ /* 0x000fe2000800063f */
[----:B0-----:R-:W-:Y:S02]  /*00b0*/  LOP3.LUT R0, R2, 0xff, RZ, 0xc0, !PT ;  /* 0x000000ff02007812 */ /* 0x001fe400078ec0ff */
[----:B------:R-:W-:-:S03]  /*00c0*/  SHF.R.U32.HI R7, RZ, 0x8, R2 ;  /* 0x00000008ff077819 */ /* 0x000fc60000011602 */
[----:B--2---:R-:W-:Y:S01]  /*00d0*/  IMAD R0, R3, 0x100, R0 ;  /* 0x0000010003007824 */ /* 0x004fe200078e0200 */
[----:B------:R-:W-:-:S03]  /*00e0*/  SGXT.U32 R7, R7, 0x1 ;  /* 0x000000010707781a */ /* 0x000fc60000000000 */
[----:B------:R-:W-:Y:S01]  /*00f0*/  IMAD R3, R0, UR5, RZ ;  /* 0x0000000500037c24 */ /* 0x000fe2000f8e02ff */
[----:B------:R-:W-:Y:S01]  /*0100*/  UIMAD.WIDE UR4, UR4, 0x2, URZ ;  /* 0x00000002040478a5 */ /* 0x000fe2000f8e023f */
[----:B---3--:R-:W-:Y:S02]  /*0110*/  IMAD R7, R7, R6, RZ ;  /* 0x0000000607077224 */ /* 0x008fe400078e02ff */
[C---:B------:R-:W-:Y:S02]  /*0120*/  IMAD.SHL.U32 R5, R3.reuse, 0x2, RZ ;  /* 0x0000000203057824 */ /* 0x040fe400078e00ff */
[----:B------:R-:W-:-:S03]  /*0130*/  IMAD.HI R8, R3, 0x2, RZ ;  /* 0x0000000203087827 */ /* 0x000fc600078e02ff */
[----:B----4-:R-:W-:Y:S02]  /*0140*/  IADD3 R4, P0, P1, R5, UR6, R10 ;  /* 0x0000000605047c10 */ /* 0x010fe4000f91e00a */
[----:B------:R-:W-:Y:S02]  /*0150*/  LEA R5, R6, R7, 0x1 ;  /* 0x0000000706057211 */ /* 0x000fe400078e08ff */
[----:B------:R-:W-:Y:S02]  /*0160*/  IADD3.X R3, R8, UR5, R11, P0, P1 ;  /* 0x0000000508037c10 */ /* 0x000fe400087e240b */
[-C--:B------:R-:W-:Y:S01]  /*0170*/  LEA R10, P0, R7, R4.reuse, 0x1 ;  /* 0x00000004070a7211 */ /* 0x080fe200078008ff */
[C---:B------:R-:W-:Y:S01]  /*0180*/  IMAD R9, R6.reuse, 0x2, R5 ;  /* 0x0000000206097824 */ /* 0x040fe200078e0205 */
[-C--:B------:R-:W-:Y:S02]  /*0190*/  LEA R12, P1, R5, R4.reuse, 0x1 ;  /* 0x00000004050c7211 */ /* 0x080fe400078208ff */
[----:B------:R-:W-:Y:S01]  /*01a0*/  LEA.HI.X.SX32 R11, R7, R3, 0x1, P0 ;  /* 0x00000003070b7211 */ /* 0x000fe200000f0eff */
[----:B------:R-:W-:Y:S01]  /*01b0*/  IMAD R17, R6, 0x2, R9 ;  /* 0x0000000206117824 */ /* 0x000fe200078e0209 */
[----:B------:R-:W-:-:S02]  /*01c0*/  LEA R14, P0, R9, R4, 0x1 ;  /* 0x00000004090e7211 */ /* 0x000fc400078008ff */
[-C--:B------:R-:W-:Y:S02]  /*01d0*/  LEA.HI.X.SX32 R13, R5, R3.reuse, 0x1, P1 ;  /* 0x00000003050d7211 */ /* 0x080fe400008f0eff */
[----:B------:R-:W-:Y:S01]  /*01e0*/  LEA.HI.X.SX32 R15, R9, R3, 0x1, P0 ;  /* 0x00000003090f7211 */ /* 0x000fe200000f0eff */
[----:B------:R0:W2:Y:S01]  /*01f0*/  LDG.E.U16 R5, desc[UR24][R10.64] ;  /* 0x000000180a057981 */ /* 0x0000a2000c1e1500 */
[C---:B------:R-:W-:Y:S02]  /*0200*/  LEA R9, R6.reuse, R17, 0x1 ;  /* 0x0000001106097211 */ /* 0x040fe400078e08ff */
[-C--:B------:R-:W-:Y:S01]  /*0210*/  LEA R16, P0, R17, R4.reuse, 0x1 ;  /* 0x0000000411107211 */ /* 0x080fe200078008ff */
[----:B------:R1:W3:Y:S01]  /*0220*/  LDG.E.U16 R7, desc[UR24][R12.64] ;  /* 0x000000180c077981 */ /* 0x0002e2000c1e1500 */
[-C--:B------:R-:W-:Y:S01]  /*0230*/  LEA R18, P1, R9, R4.reuse, 0x1 ;  /* 0x0000000409127211 */ /* 0x080fe200078208ff */
[C---:B------:R-:W-:Y:S01]  /*0240*/  IMAD R21, R6.reuse, 0x2, R9 ;  /* 0x0000000206157824 */ /* 0x040fe200078e0209 */
[-C--:B------:R-:W-:Y:S01]  /*0250*/  LEA.HI.X.SX32 R17, R17, R3.reuse, 0x1, P0 ;  /* 0x0000000311117211 */ /* 0x080fe200000f0eff */
[----:B------:R4:W5:Y:S01]  /*0260*/  LDG.E.U16 R8, desc[UR24][R14.64] ;  /* 0x000000180e087981 */ /* 0x000962000c1e1500 */
[----:B------:R-:W-:Y:S01]  /*0270*/  LEA.HI.X.SX32 R19, R9, R3, 0x1, P1 ;  /* 0x0000000309137211 */ /* 0x000fe200008f0eff */
[C---:B------:R-:W-:Y:S01]  /*0280*/  IMAD R23, R6.reuse, 0x2, R21 ;  /* 0x0000000206177824 */ /* 0x040fe200078e0215 */
[C---:B0-----:R-:W-:Y:S01]  /*0290*/  LEA R10, P0, R21.reuse, R4, 0x1 ;  /* 0x00000004150a7211 */ /* 0x041fe200078008ff */
[----:B------:R0:W5:Y:S03]  /*02a0*/  LDG.E.U16 R9, desc[UR24][R16.64] ;  /* 0x0000001810097981 */ /* 0x000166000c1e1500 */
[----:B------:R-:W-:Y:S01]  /*02b0*/  LEA R25, R6, R23, 0x1 ;  /* 0x0000001706197211 */ /* 0x000fe200078e08ff */
[----:B------:R0:W3:Y:S01]  /*02c0*/  LDG.E.U16 R24, desc[UR24][R18.64] ;  /* 0x0000001812187981 */ /* 0x0000e2000c1e1500 */
[----:B------:R-:W-:-:S02]  /*02d0*/  LEA.HI.X.SX32 R11, R21, R3, 0x1, P0 ;  /* 0x00000003150b7211 */ /* 0x000fc400000f0eff */
[CC--:B-1----:R-:W-:Y:S01]  /*02e0*/  LEA R12, P0, R23.reuse, R4.reuse, 0x1 ;  /* 0x00000004170c7211 */ /* 0x0c2fe200078008ff */
[C---:B------:R-:W-:Y:S02]  /*02f0*/  IMAD R21, R6.reuse, 0x2, R25 ;  /* 0x0000000206157824 */ /* 0x040fe400078e0219 */
[----:B------:R1:W5:Y:S01]  /*0300*/  LDG.E.U16 R26, desc[UR24][R10.64] ;  /* 0x000000180a1a7981 */ /* 0x000362000c1e1500 */
[----:B------:R-:W-:Y:S01]  /*0310*/  LEA.HI.X.SX32 R13, R23, R3, 0x1, P0 ;  /* 0x00000003170d7211 */ /* 0x000fe200000f0eff */
[C---:B------:R-:W-:Y:S01]  /*0320*/  IMAD R23, R6.reuse, 0x2, R21 ;  /* 0x0000000206177824 */ /* 0x040fe200078e0215 */
[-C--:B----4-:R-:W-:Y:S02]  /*0330*/  LEA R14, P0, R25, R4.reuse, 0x1 ;  /* 0x00000004190e7211 */ /* 0x090fe400078008ff */
[----:B0-----:R-:W-:Y:S01]  /*0340*/  LEA R16, P1, R21, R4, 0x1 ;  /* 0x0000000415107211 */ /* 0x001fe200078208ff */
[----:B------:R0:W4:Y:S01]  /*0350*/  LDG.E.U16 R28, desc[UR24][R12.64] ;  /* 0x000000180c1c7981 */ /* 0x000122000c1e1500 */
[----:B------:R-:W-:-:S02]  /*0360*/  LEA R27, R6, R23, 0x1 ;  /* 0x00000017061b7211 */ /* 0x000fc400078e08ff */
[----:B------:R-:W-:-:S03]  /*0370*/  LEA.HI.X.SX32 R15, R25, R3, 0x1, P0 ;  /* 0x00000003190f7211 */ /* 0x000fc600000f0eff */
[C---:B------:R-:W-:Y:S01]  /*0380*/  IMAD R25, R6.reuse, 0x2, R27 ;  /* 0x0000000206197824 */ /* 0x040fe200078e021b */
[----:B------:R-:W-:Y:S01]  /*0390*/  LEA.HI.X.SX32 R17, R21, R3, 0x1, P1 ;  /* 0x0000000315117211 */ /* 0x000fe200008f0eff */
[----:B------:R0:W4:Y:S02]  /*03a0*/  LDG.E.U16 R29, desc[UR24][R14.64] ;  /* 0x000000180e1d7981 */ /* 0x000124000c1e1500 */
[C---:B------:R-:W-:Y:S01]  /*03b0*/  IMAD R21, R6.reuse, 0x2, R25 ;  /* 0x0000000206157824 */ /* 0x040fe200078e0219 */
[C---:B------:R-:W-:Y:S01]  /*03c0*/  LEA R18, P0, R23.reuse, R4, 0x1 ;  /* 0x0000000417127211 */ /* 0x040fe200078008ff */
[----:B------:R0:W5:Y:S03]  /*03d0*/  LDG.E.U16 R30, desc[UR24][R16.64] ;  /* 0x00000018101e7981 */ /* 0x000166000c1e1500 */
[----:B-1----:R-:W-:Y:S02]  /*03e0*/  LEA R11, R6, R21, 0x1 ;  /* 0x00000015060b7211 */ /* 0x002fe400078e08ff */
[----:B------:R-:W-:-:S02]  /*03f0*/  LEA.HI.X.SX32 R19, R23, R3, 0x1, P0 ;  /* 0x0000000317137211 */ /* 0x000fc400000f0eff */
[-C--:B------:R-:W-:Y:S01]  /*0400*/  LEA R20, P0, R21, R4.reuse, 0x1 ;  /* 0x0000000415147211 */ /* 0x080fe200078008ff */
[C---:B0-----:R-:W-:Y:S01]  /*0410*/  IMAD R13, R6.reuse, 0x2, R11 ;  /* 0x00000002060d7824 */ /* 0x041fe200078e020b */
[-C--:B------:R-:W-:Y:S01]  /*0420*/  LEA R22, P1, R11, R4.reuse, 0x1 ;  /* 0x000000040b167211 */ /* 0x080fe200078208ff */
[----:B------:R0:W4:Y:S01]  /*0430*/  LDG.E.U16 R18, desc[UR24][R18.64] ;  /* 0x0000001812127981 */ /* 0x000122000c1e1500 */
[-C--:B------:R-:W-:Y:S01]  /*0440*/  LEA.HI.X.SX32 R21, R21, R3.reuse, 0x1, P0 ;  /* 0x0000000315157211 */ /* 0x080fe200000f0eff */
[----:B------:R-:W-:Y:S01]  /*0450*/  IMAD R6, R6, 0x2, R13 ;  /* 0x0000000206067824 */ /* 0x000fe200078e020d */
[----:B------:R-:W-:Y:S02]  /*0460*/  LEA.HI.X.SX32 R23, R11, R3, 0x1, P1 ;  /* 0x000000030b177211 */ /* 0x000fe400008f0eff */
[-C--:B------:R-:W-:Y:S01]  /*0470*/  LEA R10, P0, R27, R4.reuse, 0x1 ;  /* 0x000000041b0a7211 */ /* 0x080fe200078008ff */
[----:B------:R-:W4:Y:S01]  /*0480*/  LDG.E.U16 R20, desc[UR24][R20.64] ;  /* 0x0000001814147981 */ /* 0x000f22000c1e1500 */
[----:B------:R-:W-:-:S02]  /*0490*/  LEA R14, P1, R13, R4, 0x1 ;  /* 0x000000040d0e7211 */ /* 0x000fc400078208ff */
[-C--:B------:R-:W-:Y:S01]  /*04a0*/  LEA.HI.X.SX32 R11, R27, R3.reuse, 0x1, P0 ;  /* 0x000000031b0b7211 */ /* 0x080fe200000f0eff */
[----:B------:R-:W4:Y:S01]  /*04b0*/  LDG.E.U16 R22, desc[UR24][R22.64] ;  /* 0x0000001816167981 */ /* 0x000f22000c1e1500 */
[-C--:B------:R-:W-:Y:S02]  /*04c0*/  LEA.HI.X.SX32 R15, R13, R3.reuse, 0x1, P1 ;  /* 0x000000030d0f7211 */ /* 0x080fe400008f0eff */
[CC--:B------:R-:W-:Y:S01]  /*04d0*/  LEA R12, P0, R25.reuse, R4.reuse, 0x1 ;  /* 0x00000004190c7211 */ /* 0x0c0fe200078008ff */
[----:B------:R1:W4:Y:S01]  /*04e0*/  LDG.E.U16 R10, desc[UR24][R10.64] ;  /* 0x000000180a0a7981 */ /* 0x000322000c1e1500 */
[C---:B------:R-:W-:Y:S02]  /*04f0*/  LEA R16, P1, R6.reuse, R4, 0x1 ;  /* 0x0000000406107211 */ /* 0x040fe400078208ff */
[-C--:B------:R-:W-:Y:S01]  /*0500*/  LEA.HI.X.SX32 R13, R25, R3.reuse, 0x1, P0 ;  /* 0x00000003190d7211 */ /* 0x080fe200000f0eff */
[----:B------:R-:W4:Y:S01]  /*0510*/  LDG.E.U16 R14, desc[UR24][R14.64] ;  /* 0x000000180e0e7981 */ /* 0x000f22000c1e1500 */
[----:B------:R-:W-:-:S04]  /*0520*/  LEA.HI.X.SX32 R17, R6, R3, 0x1, P1 ;  /* 0x0000000306117211 */ /* 0x000fc800008f0eff */
[----:B------:R1:W4:Y:S04]  /*0530*/  LDG.E.U16 R13, desc[UR24][R12.64] ;  /* 0x000000180c0d7981 */ /* 0x000328000c1e1500 */
[----:B------:R1:W4:Y:S01]  /*0540*/  LDG.E.U16 R17, desc[UR24][R16.64] ;  /* 0x0000001810117981 */ /* 0x000322000c1e1500 */
[----:B------:R-:W1:Y:S01]  /*0550*/  S2UR UR4, SR_CgaCtaId ;  /* 0x00000000000479c3 */ /* 0x000e620000008800 */
[C---:B------:R-:W-:Y:S02]  /*0560*/  SHF.L.U32 R3, R2.reuse, 0x1, RZ ;  /* 0x0000000102037819 */ /* 0x040fe400000006ff */
[----:B------:R-:W-:Y:S02]  /*0570*/  SHF.R.S32.HI R4, RZ, 0x8, R2 ;  /* 0x00000008ff047819 */ /* 0x000fe40000011402 */
[----:B------:R-:W-:-:S02]  /*0580*/  LOP3.LUT R6, R2, 0xc0, RZ, 0xc0, !PT ;  /* 0x000000c002067812 */ /* 0x000fc400078ec0ff */
[----:B0-----:R-:W-:Y:S01]  /*0590*/  LOP3.LUT R19, R3, 0x7e, RZ, 0xc0, !PT ;  /* 0x0000007e03137812 */ /* 0x001fe200078ec0ff */
[----:B------:R-:W-:Y:S01]  /*05a0*/  UISETP.GE.AND UP0, UPT, UR26, 0x1, UPT ;  /* 0x000000011a00788c */ /* 0x000fe2000bf06270 */
[----:B------:R-:W-:Y:S01]  /*05b0*/  SGXT R3, R4, 0x1 ;  /* 0x000000010403781a */ /* 0x000fe20000000200 */
[----:B------:R-:W-:Y:S02]  /*05c0*/  UMOV UR16, 0x400 ;  /* 0x0000040000107882 */ /* 0x000fe40000000000 */
[----:B------:R-:W-:Y:S02]  /*05d0*/  IMAD R4, R6, 0x40, R19 ;  /* 0x0000004006047824 */ /* 0x000fe400078e0213 */
[----:B------:R-:W-:-:S03]  /*05e0*/  PLOP3.LUT P0, PT, PT, PT, UP0, 0x80, 0x0 ;  /* 0x000000000000781c */ /* 0x000fc60003f0f008 */
[----:B------:R-:W-:Y:S01]  /*05f0*/  LOP3.LUT R3, R4, 0x90, R3, 0x78, !PT ;  /* 0x0000009004037812 */ /* 0x000fe200078e7803 */
[----:B-1----:R-:W-:-:S03]  /*0600*/  ULEA UR16, UR4, UR16, 0x18 ;  /* 0x0000001004107291 */ /* 0x002fc6000f8ec03f */
[C---:B------:R-:W-:Y:S02]  /*0610*/  LOP3.LUT R11, R3.reuse, 0x20, RZ, 0x3c, !PT ;  /* 0x00000020030b7812 */ /* 0x040fe400078e3cff */
[C---:B------:R-:W-:Y:S02]  /*0620*/  LOP3.LUT R19, R3.reuse, 0x40, RZ, 0x3c, !PT ;  /* 0x0000004003137812 */ /* 0x040fe400078e3cff */
[----:B------:R-:W-:Y:S01]  /*0630*/  LOP3.LUT R4, R3, 0x60, RZ, 0x3c, !PT ;  /* 0x0000006003047812 */ /* 0x000fe200078e3cff */
[----:B------:R-:W-:Y:S01]  /*0640*/  IMAD.MOV.U32 R12, RZ, RZ, -0x800000 ;  /* 0xff800000ff0c7424 */ /* 0x000fe200078e00ff */
[----:B------:R-:W-:Y:S01]  /*0650*/  MOV R15, 0x3f800000 ;  /* 0x3f800000000f7802 */ /* 0x000fe20000000f00 */
[----:B------:R-:W-:Y:S01]  /*0660*/  IMAD.MOV.U32 R16, RZ, RZ, 0x3f800000 ;  /* 0x3f800000ff107424 */ /* 0x000fe200078e00ff */
[----:B------:R-:W-:Y:S02]  /*0670*/  CS2R R40, SRZ ;  /* 0x0000000000287805 */ /* 0x000fe4000001ff00 */
[----:B------:R-:W-:-:S02]  /*0680*/  CS2R R42, SRZ ;  /* 0x00000000002a7805 */ /* 0x000fc4000001ff00 */
[----:B------:R-:W-:Y:S02]  /*0690*/  CS2R R44, SRZ ;  /* 0x00000000002c7805 */ /* 0x000fe4000001ff00 */
[----:B------:R-:W-:Y:S02]  /*06a0*/  CS2R R46, SRZ ;  /* 0x00000000002e7805 */ /* 0x000fe4000001ff00 */
[----:B------:R-:W-:Y:S02]  /*06b0*/  CS2R R48, SRZ ;  /* 0x0000000000307805 */ /* 0x000fe4000001ff00 */
[----:B------:R-:W-:Y:S02]  /*06c0*/  CS2R R50, SRZ ;  /* 0x0000000000327805 */ /* 0x000fe4000001ff00 */
[----:B------:R-:W-:Y:S02]  /*06d0*/  CS2R R52, SRZ ;  /* 0x0000000000347805 */ /* 0x000fe4000001ff00 */
[----:B------:R-:W-:Y:S01]  /*06e0*/  CS2R R54, SRZ ;  /* 0x0000000000367805 */ /* 0x000fe2000001ff00 */
[----:B--2---:R-:W-:Y:S04]  /*06f0*/  STS.U16 [R3+UR16], R5 ;  /* 0x0000000503007988 */ /* 0x004fe80008000410 */
[----:B---3--:R-:W-:Y:S04]  /*0700*/  STS.U16 [R3+UR16+0x400], R24 ;  /* 0x0004001803007988 */ /* 0x008fe80008000410 */
[----:B-----5:R-:W-:Y:S04]  /*0710*/  STS.U16 [R3+UR16+0x800], R30 ;  /* 0x0008001e03007988 */ /* 0x020fe80008000410 */
[----:B----4-:R0:W-:Y:S04]  /*0720*/  STS.U16 [R3+UR16+0xc00], R20 ;  /* 0x000c001403007988 */ /* 0x0101e80008000410 */
[----:B------:R-:W-:Y:S04]  /*0730*/  STS.U16 [R11+UR16+0x100], R7 ;  /* 0x000100070b007988 */ /* 0x000fe80008000410 */
[----:B------:R-:W-:Y:S04]  /*0740*/  STS.U16 [R11+UR16+0x500], R26 ;  /* 0x0005001a0b007988 */ /* 0x000fe80008000410 */
[----:B------:R-:W-:Y:S04]  /*0750*/  STS.U16 [R11+UR16+0x900], R18 ;  /* 0x000900120b007988 */ /* 0x000fe80008000410 */
[----:B------:R-:W-:Y:S04]  /*0760*/  STS.U16 [R11+UR16+0xd00], R22 ;  /* 0x000d00160b007988 */ /* 0x000fe80008000410 */
[----:B------:R-:W-:Y:S04]  /*0770*/  STS.U16 [R19+UR16+0x200], R8 ;  /* 0x0002000813007988 */ /* 0x000fe80008000410 */
[----:B------:R-:W-:Y:S04]  /*0780*/  STS.U16 [R19+UR16+0x600], R28 ;  /* 0x0006001c13007988 */ /* 0x000fe80008000410 */
[----:B------:R-:W-:Y:S04]  /*0790*/  STS.U16 [R19+UR16+0xa00], R10 ;  /* 0x000a000a13007988 */ /* 0x000fe80008000410 */
[----:B------:R-:W-:Y:S01]  /*07a0*/  STS.U16 [R19+UR16+0xe00], R14 ;  /* 0x000e000e13007988 */ /* 0x000fe20008000410 */
[----:B0-----:R-:W-:-:S03]  /*07b0*/  IMAD.MOV.U32 R3, RZ, RZ, -0x800000 ;  /* 0xff800000ff037424 */ /* 0x001fc600078e00ff */
[----:B------:R-:W-:Y:S04]  /*07c0*/  STS.U16 [R4+UR16+0x300], R9 ;  /* 0x0003000904007988 */ /* 0x000fe80008000410 */
[----:B------:R-:W-:Y:S04]  /*07d0*/  STS.U16 [R4+UR16+0x700], R29 ;  /* 0x0007001d04007988 */ /* 0x000fe80008000410 */
[----:B------:R-:W-:Y:S04]  /*07e0*/  STS.U16 [R4+UR16+0xb00], R13 ;  /* 0x000b000d04007988 */ /* 0x000fe80008000410 */
[----:B------:R0:W-:Y:S02]  /*07f0*/  STS.U16 [R4+UR16+0xf00], R17 ;  /* 0x000f001104007988 */ /* 0x0001e40008000410 */
[----:B0-----:R-:W-:Y:S01]  /*0800*/  LOP3.LUT R4, R2, 0x1ff, RZ, 0xc0, !PT ;  /* 0x000001ff02047812 */ /* 0x001fe200078ec0ff */
[----:B------:R-:W-:Y:S06]  /*0810*/  @!P0 BRA `(.L_x_0) ;  /* 0x0000001000248947 */ /* 0x000fec0003800000 */
[----:B------:R-:W-:Y:S01]  /*0820*/  LOP3.LUT R3, R2, 0x1f, RZ, 0xc0, !PT ;  /* 0x0000001f02037812 */ /* 0x000fe200078ec0ff */
[----:B------:R-:W-:Y:S01]  /*0830*/  ULDC.64 UR12, c[0x0][0x250] ;  /* 0x00009400000c7ab9 */ /* 0x000fe20000000a00 */
[----:B------:R-:W-:Y:S01]  /*0840*/  ULDC UR4, c[0x0][0x258] ;  /* 0x0000960000047ab9 */ /* 0x000fe20000000800 */
[----:B------:R-:W-:Y:S01]  /*0850*/  UIMAD UR12, UR7, UR12, URZ ;  /* 0x0000000c070c72a4 */ /* 0x000fe2000f8e023f */
[----:B------:R-:W-:Y:S01]  /*0860*/  SHF.L.U32 R13, R4, 0x1, RZ ;  /* 0x00000001040d7819 */ /* 0x000fe200000006ff */
[----:B------:R-:W-:Y:S01]  /*0870*/  IMAD R4, R3, UR4, RZ ;  /* 0x0000000403047c24 */ /* 0x000fe2000f8e02ff */
[----:B------:R-:W-:Y:S01]  /*0880*/  SHF.R.U32.HI R5, RZ, 0x5, R2 ;  /* 0x00000005ff057819 */ /* 0x000fe20000011602 */
[----:B------:R-:W0:Y:S01]  /*0890*/  LDC R12, c[0x0][0x268] ;  /* 0x00009a00ff0c7b82 */ /* 0x000e220000000800 */
[----:B------:R-:W-:Y:S01]  /*08a0*/  USHF.L.U32 UR4, UR12, 0x1, URZ ;  /* 0x000000010c047899 */ /* 0x000fe2000800063f */
[----:B------:R-:W-:Y:S01]  /*08b0*/  SHF.R.U32.HI R6, RZ, 0x2, R6 ;  /* 0x00000002ff067819 */ /* 0x000fe20000011606 */
[----:B------:R-:W-:Y:S01]  /*08c0*/  ULDC.64 UR14, c[0x0][0x260] ;  /* 0x00009800000e7ab9 */ /* 0x000fe20000000a00 */
[----:B------:R-:W-:Y:S01]  /*08d0*/  R2UR UR17, R5 ;  /* 0x00000000051172ca */ /* 0x000fe200000e0000 */
[C---:B------:R-:W-:Y:S01]  /*08e0*/  IMAD.SHL.U32 R5, R4.reuse, 0x2, RZ ;  /* 0x0000000204057824 */ /* 0x040fe200078e00ff */
[----:B------:R-:W-:Y:S01]  /*08f0*/  UIMAD UR14, UR7, UR14, URZ ;  /* 0x0000000e070e72a4 */ /* 0x000fe2000f8e023f */
[----:B------:R-:W-:Y:S01]  /*0900*/  IMAD.U32 R8, RZ, RZ, UR4 ;  /* 0x00000004ff087e24 */ /* 0x000fe2000f8e00ff */
[----:B------:R-:W-:Y:S01]  /*0910*/  ULDC.64 UR8, c[0x0][0x218] ;  /* 0x0000860000087ab9 */ /* 0x000fe20000000a00 */
[----:B------:R-:W-:Y:S01]  /*0920*/  UIMAD.WIDE UR4, UR12, 0x2, URZ ;  /* 0x000000020c0478a5 */ /* 0x000fe2000f8e023f */
[----:B------:R-:W-:Y:S01]  /*0930*/  SHF.R.U32.HI R10, RZ, 0x5, R2 ;  /* 0x00000005ff0a7819 */ /* 0x000fe20000011602 */
[----:B------:R-:W-:Y:S01]  /*0940*/  IMAD.HI R4, R4, 0x2, RZ ;  /* 0x0000000204047827 */ /* 0x000fe200078e02ff */
[----:B------:R-:W-:Y:S01]  /*0950*/  IADD3 R8, P0, P1, R5, UR8, R8 ;  /* 0x0000000805087c10 */ /* 0x000fe2000f91e008 */
[----:B------:R-:W-:Y:S01]  /*0960*/  USHF.L.U32 UR8, UR14, 0x1, URZ ;  /* 0x000000010e087899 */ /* 0x000fe2000800063f */
[----:B------:R-:W-:Y:S01]  /*0970*/  LOP3.LUT R13, R13, R6, RZ, 0x3c, !PT ;  /* 0x000000060d0d7212 */ /* 0x000fe200078e3cff */
[----:B------:R-:W-:Y:S01]  /*0980*/  IMAD R5, R3, UR15, RZ ;  /* 0x0000000f03057c24 */ /* 0x000fe2000f8e02ff */
[----:B------:R-:W-:Y:S01]  /*0990*/  SGXT.U32 R3, R10, 0x4 ;  /* 0x000000040a03781a */ /* 0x000fe20000000000 */
[----:B------:R-:W-:Y:S01]  /*09a0*/  UIADD3 UR6, UR17, 0x10, URZ ;  /* 0x0000001011067890 */ /* 0x000fe2000fffe03f */
[----:B------:R-:W-:Y:S01]  /*09b0*/  IMAD.U32 R7, RZ, RZ, UR5 ;  /* 0x00000005ff077e24 */ /* 0x000fe2000f8e00ff */
[----:B------:R-:W-:Y:S01]  /*09c0*/  UIMAD.WIDE UR4, UR14, 0x2, URZ ;  /* 0x000000020e0478a5 */ /* 0x000fe2000f8e023f */
[----:B------:R-:W-:Y:S01]  /*09d0*/  IMAD.U32 R9, RZ, RZ, UR8 ;  /* 0x00000008ff097e24 */ /* 0x000fe2000f8e00ff */
[----:B------:R-:W-:Y:S01]  /*09e0*/  UIMAD UR8, UR6, UR13, URZ ;  /* 0x0000000d060872a4 */ /* 0x000fe2000f8e023f */
[C---:B------:R-:W-:Y:S01]  /*09f0*/  SHF.L.U32 R6, R5.reuse, 0x1, RZ ;  /* 0x0000000105067819 */ /* 0x040fe200000006ff */
[----:B------:R-:W-:Y:S01]  /*0a00*/  ULDC.64 UR10, c[0x0][0x220] ;  /* 0x00008800000a7ab9 */ /* 0x000fe20000000a00 */
[----:B------:R-:W-:Y:S01]  /*0a10*/  IADD3.X R14, R4, UR9, R7, P0, P1 ;  /* 0x00000009040e7c10 */ /* 0x000fe200087e2407 */
[----:B0-----:R-:W-:Y:S01]  /*0a20*/  IMAD R11, R12, UR6, RZ ;  /* 0x000000060c0b7c24 */ /* 0x001fe2000f8e02ff */
[----:B------:R-:W-:Y:S01]  /*0a30*/  IADD3 R10, P2, P3, R6, UR10, R9 ;  /* 0x0000000a060a7c10 */ /* 0x000fe2000fb5e009 */
[----:B------:R-:W-:Y:S01]  /*0a40*/  IMAD.HI R4, R5, 0x2, RZ ;  /* 0x0000000205047827 */ /* 0x000fe200078e02ff */
[----:B------:R-:W-:Y:S01]  /*0a50*/  UIADD3 UR6, UR16, 0x4000, URZ ;  /* 0x0000400010067890 */ /* 0x000fe2000fffe03f */
[----:B------:R-:W-:-:S02]  /*0a60*/  MOV R9, UR5 ;  /* 0x0000000500097c02 */ /* 0x000fc40008000f00 */
[----:B------:R-:W-:Y:S01]  /*0a70*/  CS2R R40, SRZ ;  /* 0x0000000000287805 */ /* 0x000fe2000001ff00 */
[C---:B------:R-:W-:Y:S01]  /*0a80*/  IMAD R5, R3.reuse, UR13, RZ ;  /* 0x0000000d03057c24 */ /* 0x040fe2000f8e02ff */
[----:B------:R-:W-:Y:S01]  /*0a90*/  USHF.R.U32.HI UR6, URZ, 0x4, UR6 ;  /* 0x000000043f067899 */ /* 0x000fe20008011606 */
[----:B------:R-:W-:Y:S01]  /*0aa0*/  IMAD.U32 R7, RZ, RZ, UR8 ;  /* 0x00000008ff077e24 */ /* 0x000fe2000f8e00ff */
[----:B------:R-:W-:Y:S01]  /*0ab0*/  CS2R R42, SRZ ;  /* 0x00000000002a7805 */ /* 0x000fe2000001ff00 */
[----:B------:R-:W-:Y:S01]  /*0ac0*/  IMAD R3, R3, R12, RZ ;  /* 0x0000000c03037224 */ /* 0x000fe200078e02ff */
[----:B------:R-:W-:Y:S01]  /*0ad0*/  IADD3.X R12, R4, UR11, R9, P2, P3 ;  /* 0x0000000b040c7c10 */ /* 0x000fe200097e6409 */
[----:B------:R-:W-:Y:S01]  /*0ae0*/  USGXT.U32 UR8, UR6, 0xe ;  /* 0x0000000e0608789a */ /* 0x000fe20008000000 */
[-C--:B------:R-:W-:Y:S01]  /*0af0*/  LEA R4, P0, R5, R8.reuse, 0x1 ;  /* 0x0000000805047211 */ /* 0x080fe200078008ff */
[----:B------:R-:W-:Y:S01]  /*0b00*/  IMAD.MOV.U32 R15, RZ, RZ, 0x3f800000 ;  /* 0x3f800000ff0f7424 */ /* 0x000fe200078e00ff */
[----:B------:R-:W-:Y:S01]  /*0b10*/  LEA R6, P1, R7, R8, 0x1 ;  /* 0x0000000807067211 */ /* 0x000fe200078208ff */
[----:B------:R-:W-:Y:S01]  /*0b20*/  IMAD.MOV.U32 R17, RZ, RZ, -0x800000 ;  /* 0xff800000ff117424 */ /* 0x000fe200078e00ff */
[-C--:B------:R-:W-:Y:S01]  /*0b30*/  LEA R8, P2, R3, R10.reuse, 0x1 ;  /* 0x0000000a03087211 */ /* 0x080fe200078408ff */
[----:B------:R-:W-:Y:S01]  /*0b40*/  IMAD.MOV.U32 R16, RZ, RZ, 0x3f800000 ;  /* 0x3f800000ff107424 */ /* 0x000fe200078e00ff */
[----:B------:R-:W-:-:S02]  /*0b50*/  LEA R10, P3, R11, R10, 0x1 ;  /* 0x0000000a0b0a7211 */ /* 0x000fc400078608ff */
[----:B------:R-:W-:Y:S02]  /*0b60*/  CS2R R44, SRZ ;  /* 0x00000000002c7805 */ /* 0x000fe4000001ff00 */
[-C--:B------:R-:W-:Y:S02]  /*0b70*/  LEA.HI.X.SX32 R5, R5, R14.reuse, 0x1, P0 ;  /* 0x0000000e05057211 */ /* 0x080fe400000f0eff */
[----:B------:R-:W-:Y:S02]  /*0b80*/  CS2R R46, SRZ ;  /* 0x00000000002e7805 */ /* 0x000fe4000001ff00 */
[----:B------:R-:W-:Y:S02]  /*0b90*/  LEA.HI.X.SX32 R7, R7, R14, 0x1, P1 ;  /* 0x0000000e07077211 */ /* 0x000fe400008f0eff */
[----:B------:R-:W-:Y:S02]  /*0ba0*/  CS2R R48, SRZ ;  /* 0x0000000000307805 */ /* 0x000fe4000001ff00 */
[----:B------:R-:W-:-:S02]  /*0bb0*/  LEA.HI.X.SX32 R9, R3, R12, 0x1, P2 ;  /* 0x0000000c03097211 */ /* 0x000fc400010f0eff */
[----:B------:R-:W-:Y:S02]  /*0bc0*/  CS2R R50, SRZ ;  /* 0x0000000000327805 */ /* 0x000fe4000001ff00 */
[----:B------:R-:W-:Y:S02]  /*0bd0*/  LEA.HI.X.SX32 R11, R11, R12, 0x1, P3 ;  /* 0x0000000c0b0b7211 */ /* 0x000fe400018f0eff */
[----:B------:R-:W-:Y:S02]  /*0be0*/  CS2R R52, SRZ ;  /* 0x0000000000347805 */ /* 0x000fe4000001ff00 */
[----:B------:R-:W-:Y:S02]  /*0bf0*/  MOV R14, 0xff800000 ;  /* 0xff800000000e7802 */ /* 0x000fe40000000f00 */
[----:B------:R-:W-:Y:S01]  /*0c00*/  CS2R R54, SRZ ;  /* 0x0000000000367805 */ /* 0x000fe2000001ff00 */
[----:B------:R-:W-:Y:S01]  /*0c10*/  UMOV UR10, 0xfffffffe ;  /* 0xfffffffe000a7882 */ /* 0x000fe20000000000 */
[----:B------:R-:W-:Y:S01]  /*0c20*/  UMOV UR11, 0x7fffffdf ;  /* 0x7fffffdf000b7882 */ /* 0x000fe20000000000 */
[----:B------:R-:W-:Y:S01]  /*0c30*/  UMOV UR9, URZ ;  /* 0x0000003f00097c82 */ /* 0x000fe20008000000 */
[----:B------:R-:W-:Y:S01]  /*0c40*/  UMOV UR4, URZ ;  /* 0x0000003f00047c82 */ /* 0x000fe20008000000 */
[----:B------:R-:W-:Y:S01]  /*0c50*/  UMOV UR5, URZ ;  /* 0x0000003f00057c82 */ /* 0x000fe20008000000 */
[----:B------:R-:W-:Y:S01]  /*0c60*/  UIADD3.64 UR10, UR8, -UR10, URZ ;  /* 0x8000000a080a7297 */ /* 0x000fe2000fffe03f */
[----:B------:R-:W-:Y:S01]  /*0c70*/  UMOV UR6, URZ ;  /* 0x0000003f00067c82 */ /* 0x000fe20008000000 */
[----:B------:R-:W-:Y:S01]  /*0c80*/  ULDC UR12, c[0x0][0x238] ;  /* 0x00008e00000c7ab9 */ /* 0x000fe20000000800 */
[----:B------:R-:W-:Y:S01]  /*0c90*/  UMOV UR22, UR8 ;  /* 0x0000000800167c82 */ /* 0x000fe20008000000 */
[----:B------:R-:W-:-:S08]  /*0ca0*/  UMOV UR23, 0x80000020 ;  /* 0x8000002000177882 */ /* 0x000fd00000000000 */
.L_x_1:
[----:B------:R-:W-:Y:S01]  /*0cb0*/  MOV R19, UR4 ;  /* 0x0000000400137c02 */ /* 0x000fe20008000f00 */
[----:B------:R-:W-:-:S04]  /*0cc0*/  IMAD.U32 R21, RZ, RZ, UR4 ;  /* 0x00000004ff157e24 */ /* 0x000fc8000f8e00ff */
[----:B------:R-:W-:-:S04]  /*0cd0*/  IMAD.WIDE R20, R21, 0x2, R6 ;  /* 0x0000000215147825 */ /* 0x000fc800078e0206 */
[----:B------:R-:W-:Y:S02]  /*0ce0*/  IMAD.WIDE R18, R19, 0x2, R4 ;  /* 0x0000000213127825 */ /* 0x000fe400078e0204 */
[----:B------:R-:W2:Y:S04]  /*0cf0*/  LDG.E.U16 R20, desc[UR24][R20.64] ;  /* 0x0000001814147981 */ /* 0x000ea8000c1e1500 */
[----:B------:R0:W3:Y:S01]  /*0d00*/  LDG.E.U16 R12, desc[UR24][R18.64] ;  /* 0x00000018120c7981 */ /* 0x0000e2000c1e1500 */
[----:B------:R-:W-:Y:S01]  /*0d10*/  BAR.SYNC.DEFER_BLOCKING 0x0 ;  /* 0x0000000000007b1d */ /* 0x000fe20000010000 */
[----:B------:R-:W-:-:S04]  /*0d20*/  USHF.L.U32 UR8, UR17, 0x6, URZ ;  /* 0x0000000611087899 */ /* 0x000fc8000800063f */
[----:B------:R-:W-:-:S04]  /*0d30*/  ULOP3.LUT UR8, UR8, 0x300, URZ, 0xc0, !UPT ;  /* 0x0000030008087892 */ /* 0x000fc8000f8ec03f */
[----:B------:R-:W-:-:S04]  /*0d40*/  ULEA.HI UR8, UR16, UR8, URZ, 0x1c ;  /* 0x0000000810087291 */ /* 0x000fc8000f8fe03f */
[----:B------:R-:W-:Y:S01]  /*0d50*/  ULOP3.LUT UR8, UR8, 0x3fff, URZ, 0xc0, !UPT ;  /* 0x00003fff08087892 */ /* 0x000fe2000f8ec03f */
[----:B------:R-:W-:-:S06]  /*0d60*/  UMOV UR21, 0x40000040 ;  /* 0x4000004000157882 */ /* 0x000fcc0000000000 */
[----:B------:R-:W-:Y:S01]  /*0d70*/  UMOV UR20, UR8 ;  /* 0x0000000800147c82 */ /* 0x000fe20008000000 */
[----:B------:R-:W-:-:S04]  /*0d80*/  IMAD.U32 R23, RZ, RZ, UR5 ;  /* 0x00000005ff177e24 */ /* 0x000fc8000f8e00ff */
[----:B------:R-:W-:Y:S01]  /*0d90*/  IMAD.WIDE R22, R23, 0x2, R8 ;  /* 0x0000000217167825 */ /* 0x000fe200078e0208 */
[----:B0-----:R-:W-:-:S05]  /*0da0*/  MOV R19, UR5 ;  /* 0x0000000500137c02 */ /* 0x001fca0008000f00 */
[----:B------:R-:W-:Y:S01]  /*0db0*/  IMAD.WIDE R18, R19, 0x2, R10 ;  /* 0x0000000213127825 */ /* 0x000fe200078e020a */
[----:B------:R-:W-:Y:S01]  /*0dc0*/  UMOV UR18, 0x80 ;  /* 0x0000008000127882 */ /* 0x000fe20000000000 */
[----:B------:R-:W-:Y:S01]  /*0dd0*/  UMOV UR19, 0x40000040 ;  /* 0x4000004000137882 */ /* 0x000fe20000000000 */
[----:B------:R-:W-:Y:S02]  /*0de0*/  UMOV UR9, URZ ;  /* 0x0000003f00097c82 */ /* 0x000fe40008000000 */
[----:B------:R-:W-:Y:S01]  /*0df0*/  UIADD3.64 UR8, UR8, UR18, URZ ;  /* 0x0000001208087297 */ /* 0x000fe2000fffe03f */
[----:B--2---:R-:W-:Y:S04]  /*0e00*/  STS.U16 [R13+UR16+0x4400], R20 ;  /* 0x004400140d007988 */ /* 0x004fe80008000410 */
[----:B---3--:R0:W-:Y:S01]  /*0e10*/  STS.U16 [R13+UR16+0x4000], R12 ;  /* 0x0040000c0d007988 */ /* 0x0081e20008000410 */
[----:B------:R1:W-:Y:S06]  /*0e20*/  MEMBAR.ALL.CTA ;  /* 0x0000000000007992 */ /* 0x0003ec0000008000 */
[----:B-1----:R-:W1:Y:S02]  /*0e30*/  FENCE.VIEW.ASYNC.S ;  /* 0x00000000000073c6 */ /* 0x002e640000000000 */
[----:B-1----:R-:W-:Y:S06]  /*0e40*/  BAR.SYNC.DEFER_BLOCKING 0x0 ;  /* 0x0000000000007b1d */ /* 0x002fec0000010000 */
[----:B------:R-:W-:Y:S01]  /*0e50*/  WARPGROUP.ARRIVE ;  /* 0x00000000000079c5 */ /* 0x000fe20000000000 */
[----:B------:R-:W2:Y:S04]  /*0e60*/  LDG.E.U16 R22, desc[UR24][R22.64] ;  /* 0x0000001816167981 */ /* 0x000ea8000c1e1500 */
[----:B------:R1:W3:Y:S01]  /*0e70*/  LDG.E.U16 R18, desc[UR24][R18.64] ;  /* 0x0000001812127981 */ /* 0x0002e2000c1e1500 */
[----:B------:R-:W-:Y:S04]  /*0e80*/  HGMMA.64x32x16.F32.BF16 R24, gdesc[UR20].tnspA, RZ, !UPT ;  /* 0x20600000141879f0 */ /* 0x000fe8000c7018ff */
[----:B------:R-:W-:Y:S03]  /*0e90*/  HGMMA.64x32x16.F32.BF16 R24, gdesc[UR8].tnspA, R24, gsb0 ;  /* 0x20600000081879f0 */ /* 0x000fe60008001818 */
[----:B------:R-:W-:-:S02]  /*0ea0*/  WARPGROUP.DEPBAR.LE gsb0, 0x0 ;  /* 0x00008000000079c5 */ /* 0x000fc40000010000 */
[----:B------:R-:W-:Y:S01]  /*0eb0*/  FMUL R3, R24, UR12 ;  /* 0x0000000c18037c20 */ /* 0x000fe20008400000 */
[----:B0-----:R-:W-:Y:S01]  /*0ec0*/  FMUL R12, R25, UR12 ;  /* 0x0000000c190c7c20 */ /* 0x001fe20008400000 */
[----:B-1----:R-:W-:Y:S01]  /*0ed0*/  FMUL R19, R27, UR12 ;  /* 0x0000000c1b137c20 */ /* 0x002fe20008400000 */
[----:B------:R-:W-:Y:S03]  /*0ee0*/  BAR.SYNC.DEFER_BLOCKING 0x0 ;  /* 0x0000000000007b1d */ /* 0x000fe60000010000 */
[----:B------:R-:W-:Y:S01]  /*0ef0*/  FMNMX R12, R3, R12, !PT ;  /* 0x0000000c030c7209 */ /* 0x000fe20007800000 */
[----:B------:R-:W-:-:S05]  /*0f00*/  FMUL R3, R28, UR12 ;  /* 0x0000000c1c037c20 */ /* 0x000fca0008400000 */
        /* <DEDUP_REMOVED lines=10> */
[----:B------:R-:W-:-:S05]  /*0fb0*/  FMNMX R20, R3, R12, !PT ;  /* 0x0000000c03147209 */ /* 0x000fca0007800000 */
[----:B------:R-:W0:Y:S02]  /*0fc0*/  SHFL.BFLY PT, R3, R20, 0x2, 0x1f ;  /* 0x0c401f0014037f89 */ /* 0x000e2400000e0000 */
[----:B0-----:R-:W-:-:S05]  /*0fd0*/  FMNMX R21, R20, R3, !PT ;  /* 0x0000000314157209 */ /* 0x001fca0007800000 */
[----:B------:R-:W0:Y:S02]  /*0fe0*/  SHFL.BFLY PT, R12, R21, 0x1, 0x1f ;  /* 0x0c201f00150c7f89 */ /* 0x000e2400000e0000 */
[----:B0-----:R-:W-:Y:S01]  /*0ff0*/  FMNMX R3, R21, R12, !PT ;  /* 0x0000000c15037209 */ /* 0x001fe20007800000 */
        /* <DEDUP_REMOVED lines=14> */
[----:B------:R-:W0:Y:S01]  /*10e0*/  SHFL.BFLY PT, R20, R19, 0x2, 0x1f ;  /* 0x0c401f0013147f89 */ /* 0x000e2200000e0000 */
[----:B------:R-:W-:Y:S02]  /*10f0*/  FMNMX R12, R3, R14, !PT ;  /* 0x0000000e030c7209 */ /* 0x000fe40007800000 */
[----:B0-----:R-:W-:-:S05]  /*1100*/  FMNMX R3, R19, R20, !PT ;  /* 0x0000001413037209 */ /* 0x001fca0007800000 */
[----:B------:R-:W0:Y:S01]  /*1110*/  SHFL.BFLY PT, R20, R3, 0x1, 0x1f ;  /* 0x0c201f0003147f89 */ /* 0x000e2200000e0000 */
[--C-:B------:R-:W-:Y:S01]  /*1120*/  FFMA R28, R28, UR12, -R12.reuse ;  /* 0x0000000c1c1c7c23 */ /* 0x100fe2000800080c */
[--C-:B------:R-:W-:Y:S01]  /*1130*/  FFMA R32, R32, UR12, -R12.reuse ;  /* 0x0000000c20207c23 */ /* 0x100fe2000800080c */
[--C-:B------:R-:W-:Y:S01]  /*1140*/  FFMA R24, R24, UR12, -R12.reuse ;  /* 0x0000000c18187c23 */ /* 0x100fe2000800080c */
[----:B--2---:R1:W-:Y:S01]  /*1150*/  STS.U16 [R13+UR16+0x4000], R22 ;  /* 0x004000160d007988 */ /* 0x0043e20008000410 */
[----:B------:R-:W-:Y:S02]  /*1160*/  FFMA R25, R25, UR12, -R12 ;  /* 0x0000000c19197c23 */ /* 0x000fe4000800080c */
[----:B------:R-:W-:Y:S02]  /*1170*/  FMUL R24, R24, 1.4426950216293334961 ;  /* 0x3fb8aa3b18187820 */ /* 0x000fe40000400000 */
[----:B------:R-:W-:Y:S01]  /*1180*/  FMUL R23, R25, 1.4426950216293334961 ;  /* 0x3fb8aa3b19177820 */ /* 0x000fe20000400000 */
[----:B-1----:R-:W-:Y:S01]  /*1190*/  FMUL R22, R28, 1.4426950216293334961 ;  /* 0x3fb8aa3b1c167820 */ /* 0x002fe20000400000 */
[----:B------:R-:W-:-:S02]  /*11a0*/  FMUL R28, R32, 1.4426950216293334961 ;  /* 0x3fb8aa3b201c7820 */ /* 0x000fc40000400000 */
[----:B------:R-:W-:Y:S01]  /*11b0*/  MUFU.EX2 R24, R24 ;  /* 0x0000001800187308 */ /* 0x000fe20000000800 */
[----:B0-----:R-:W-:-:S04]  /*11c0*/  FMNMX R32, R3, R20, !PT ;  /* 0x0000001403207209 */ /* 0x001fc80007800000 */
[----:B------:R-:W-:-:S03]  /*11d0*/  FMNMX R3, R32, R17, !PT ;  /* 0x0000001120037209 */ /* 0x000fc60007800000 */
[----:B------:R-:W0:Y:S01]  /*11e0*/  MUFU.EX2 R23, R23 ;  /* 0x0000001700177308 */ /* 0x000e220000000800 */
[----:B---3--:R1:W-:Y:S01]  /*11f0*/  STS.U16 [R13+UR16+0x4400], R18 ;  /* 0x004400120d007988 */ /* 0x0083e20008000410 */
[--C-:B------:R-:W-:Y:S01]  /*1200*/  FFMA R26, R26, UR12, -R3.reuse ;  /* 0x0000000c1a1a7c23 */ /* 0x100fe20008000803 */
[----:B------:R2:W-:Y:S06]  /*1210*/  MEMBAR.ALL.CTA ;  /* 0x0000000000007992 */ /* 0x0005ec0000008000 */
[----:B--2---:R-:W2:Y:S01]  /*1220*/  FENCE.VIEW.ASYNC.S ;  /* 0x00000000000073c6 */ /* 0x004ea20000000000 */
[--C-:B------:R-:W-:Y:S01]  /*1230*/  FFMA R33, R33, UR12, -R12.reuse ;  /* 0x0000000c21217c23 */ /* 0x100fe2000800080c */
[----:B------:R-:W3:Y:S01]  /*1240*/  MUFU.EX2 R22, R22 ;  /* 0x0000001600167308 */ /* 0x000ee20000000800 */
[----:B------:R-:W-:Y:S01]  /*1250*/  FMUL R32, R26, 1.4426950216293334961 ;  /* 0x3fb8aa3b1a207820 */ /* 0x000fe20000400000 */
[----:B------:R-:W-:Y:S01]  /*1260*/  FFMA R26, R27, UR12, -R3 ;  /* 0x0000000c1b1a7c23 */ /* 0x000fe20008000803 */
[----:B------:R-:W-:Y:S01]  /*1270*/  FFMA R29, R29, UR12, -R12 ;  /* 0x0000000c1d1d7c23 */ /* 0x000fe2000800080c */
[----:B------:R-:W-:-:S02]  /*1280*/  FMUL R19, R33, 1.4426950216293334961 ;  /* 0x3fb8aa3b21137820 */ /* 0x000fc40000400000 */
[----:B------:R-:W-:Y:S01]  /*1290*/  FMUL R33, R26, 1.4426950216293334961 ;  /* 0x3fb8aa3b1a217820 */ /* 0x000fe20000400000 */
[--C-:B------:R-:W-:Y:S01]  /*12a0*/  FFMA R26, R30, UR12, -R3.reuse ;  /* 0x0000000c1e1a7c23 */ /* 0x100fe20008000803 */
[----:B------:R-:W-:Y:S02]  /*12b0*/  FMUL R25, R29, 1.4426950216293334961 ;  /* 0x3fb8aa3b1d197820 */ /* 0x000fe40000400000 */
[----:B------:R0:W-:Y:S01]  /*12c0*/  MUFU.EX2 R30, R33 ;  /* 0x00000021001e7308 */ /* 0x0001e20000000800 */
[----:B------:R-:W-:Y:S01]  /*12d0*/  FMUL R29, R26, 1.4426950216293334961 ;  /* 0x3fb8aa3b1a1d7820 */ /* 0x000fe20000400000 */
[----:B------:R-:W-:Y:S01]  /*12e0*/  FFMA R26, R34, UR12, -R3 ;  /* 0x0000000c221a7c23 */ /* 0x000fe20008000803 */
[----:B------:R-:W-:Y:S01]  /*12f0*/  FADD R14, -R12, R14 ;  /* 0x0000000e0c0e7221 */ /* 0x000fe20000000100 */
[----:B-1----:R-:W-:Y:S01]  /*1300*/  FADD R18, -R3, R17 ;  /* 0x0000001103127221 */ /* 0x002fe20000000100 */
[--C-:B------:R-:W-:Y:S01]  /*1310*/  FFMA R36, R36, UR12, -R12.reuse ;  /* 0x0000000c24247c23 */ /* 0x100fe2000800080c */
[----:B------:R-:W-:-:S02]  /*1320*/  FFMA R37, R37, UR12, -R12 ;  /* 0x0000000c25257c23 */ /* 0x000fc4000800080c */
[----:B------:R-:W1:Y:S01]  /*1330*/  MUFU.EX2 R25, R25 ;  /* 0x0000001900197308 */ /* 0x000e620000000800 */
[----:B0-----:R-:W-:Y:S01]  /*1340*/  FADD R33, R24, R23 ;  /* 0x0000001718217221 */ /* 0x001fe20000000000 */
[--C-:B------:R-:W-:Y:S01]  /*1350*/  FFMA R31, R31, UR12, -R3.reuse ;  /* 0x0000000c1f1f7c23 */ /* 0x100fe20008000803 */
[--C-:B------:R-:W-:Y:S01]  /*1360*/  FFMA R35, R35, UR12, -R3.reuse ;  /* 0x0000000c23237c23 */ /* 0x100fe20008000803 */
[----:B------:R-:W-:Y:S01]  /*1370*/  FMUL R14, R14, 1.4426950216293334961 ;  /* 0x3fb8aa3b0e0e7820 */ /* 0x000fe20000400000 */
[----:B------:R-:W-:-:S03]  /*1380*/  FFMA R38, R38, UR12, -R3 ;  /* 0x0000000c26267c23 */ /* 0x000fc60008000803 */
[----:B------:R0:W4:Y:S01]  /*1390*/  MUFU.EX2 R27, R32 ;  /* 0x00000020001b7308 */ /* 0x0001220000000800 */
[----:B------:R-:W-:Y:S01]  /*13a0*/  FFMA R39, R39, UR12, -R3 ;  /* 0x0000000c27277c23 */ /* 0x000fe20008000803 */
[----:B------:R-:W-:Y:S01]  /*13b0*/  F2FP.BF16.F32.PACK_AB R24, R23, R24 ;  /* 0x000000181718723e */ /* 0x000fe200000010ff */
[----:B------:R-:W-:Y:S01]  /*13c0*/  FMUL R20, R36, 1.4426950216293334961 ;  /* 0x3fb8aa3b24147820 */ /* 0x000fe20000400000 */
[----:B------:R-:W-:Y:S01]  /*13d0*/  FMUL R21, R37, 1.4426950216293334961 ;  /* 0x3fb8aa3b25157820 */ /* 0x000fe20000400000 */
[----:B------:R-:W-:Y:S01]  /*13e0*/  FMUL R31, R31, 1.4426950216293334961 ;  /* 0x3fb8aa3b1f1f7820 */ /* 0x000fe20000400000 */
[----:B0-----:R-:W-:Y:S01]  /*13f0*/  FMUL R32, R26, 1.4426950216293334961 ;  /* 0x3fb8aa3b1a207820 */ /* 0x001fe20000400000 */
[----:B---3--:R-:W-:Y:S01]  /*1400*/  FADD R26, R22, R33 ;  /* 0x00000021161a7221 */ /* 0x008fe20000000000 */
[----:B------:R-:W-:Y:S01]  /*1410*/  FMUL R33, R18, 1.4426950216293334961 ;  /* 0x3fb8aa3b12217820 */ /* 0x000fe20000400000 */
[----:B------:R-:W0:Y:S01]  /*1420*/  MUFU.EX2 R29, R29 ;  /* 0x0000001d001d7308 */ /* 0x000e220000000800 */
[----:B------:R-:W-:Y:S01]  /*1430*/  FMUL R23, R35, 1.4426950216293334961 ;  /* 0x3fb8aa3b23177820 */ /* 0x000fe20000400000 */
[----:B------:R-:W-:Y:S01]  /*1440*/  FMUL R38, R38, 1.4426950216293334961 ;  /* 0x3fb8aa3b26267820 */ /* 0x000fe20000400000 */
[----:B------:R-:W-:-:S05]  /*1450*/  FMUL R39, R39, 1.4426950216293334961 ;  /* 0x3fb8aa3b27277820 */ /* 0x000fca0000400000 */
[----:B------:R-:W3:Y:S08]  /*1460*/  MUFU.EX2 R14, R14 ;  /* 0x0000000e000e7308 */ /* 0x000ef00000000800 */
[----:B------:R1:W5:Y:S08]  /*1470*/  MUFU.EX2 R34, R31 ;  /* 0x0000001f00227308 */ /* 0x0003700000000800 */
[----:B------:R-:W2:Y:S01]  /*1480*/  MUFU.EX2 R33, R33 ;  /* 0x0000002100217308 */ /* 0x000ea20000000800 */
[----:B-1----:R-:W-:-:S07]  /*1490*/  FADD R31, R25, R26 ;  /* 0x0000001a191f7221 */ /* 0x002fce0000000000 */
[----:B------:R-:W1:Y:S01]  /*14a0*/  MUFU.EX2 R28, R28 ;  /* 0x0000001c001c7308 */ /* 0x000e620000000800 */
[----:B------:R-:W-:-:S07]  /*14b0*/  F2FP.BF16.F32.PACK_AB R26, R25, R22 ;  /* 0x00000016191a723e */ /* 0x000fce00000010ff */
[----:B------:R-:W1:Y:S01]  /*14c0*/  MUFU.EX2 R19, R19 ;  /* 0x0000001300137308 */ /* 0x000e620000000800 */
[----:B----4-:R-:W-:-:S07]  /*14d0*/  FADD R22, R27, R30 ;  /* 0x0000001e1b167221 */ /* 0x010fce0000000000 */
[----:B------:R-:W-:Y:S08]  /*14e0*/  MUFU.EX2 R20, R20 ;  /* 0x0000001400147308 */ /* 0x000ff00000000800 */
[----:B------:R-:W4:Y:S08]  /*14f0*/  MUFU.EX2 R21, R21 ;  /* 0x0000001500157308 */ /* 0x000f300000000800 */
[----:B------:R-:W-:Y:S08]  /*1500*/  MUFU.EX2 R32, R32 ;  /* 0x0000002000207308 */ /* 0x000ff00000000800 */
[----:B------:R-:W4:Y:S08]  /*1510*/  MUFU.EX2 R23, R23 ;  /* 0x0000001700177308 */ /* 0x000f300000000800 */
[----:B------:R-:W-:Y:S08]  /*1520*/  MUFU.EX2 R17, R38 ;  /* 0x0000002600117308 */ /* 0x000ff00000000800 */
[----:B------:R-:W4:Y:S01]  /*1530*/  MUFU.EX2 R18, R39 ;  /* 0x0000002700127308 */ /* 0x000f220000000800 */
[----:B------:R-:W-:Y:S01]  /*1540*/  F2FP.BF16.F32.PACK_AB R25, R30, R27 ;  /* 0x0000001b1e19723e */ /* 0x000fe200000010ff */
[----:B0-----:R-:W-:Y:S01]  /*1550*/  FADD R27, R29, R22 ;  /* 0x000000161d1b7221 */ /* 0x001fe20000000000 */
[-C--:B---3--:R-:W-:Y:S01]  /*1560*/  FMUL R40, R40, R14.reuse ;  /* 0x0000000e28287220 */ /* 0x088fe20000400000 */
[-C--:B------:R-:W-:Y:S01]  /*1570*/  FMUL R41, R41, R14.reuse ;  /* 0x0000000e29297220 */ /* 0x080fe20000400000 */
[-C--:B------:R-:W-:Y:S01]  /*1580*/  FMUL R44, R44, R14.reuse ;  /* 0x0000000e2c2c7220 */ /* 0x080fe20000400000 */
[----:B-----5:R-:W-:Y:S01]  /*1590*/  FADD R35, R34, R27 ;  /* 0x0000001b22237221 */ /* 0x020fe20000000000 */
[-C--:B------:R-:W-:Y:S01]  /*15a0*/  FMUL R45, R45, R14.reuse ;  /* 0x0000000e2d2d7220 */ /* 0x080fe20000400000 */
[-C--:B------:R-:W-:Y:S01]  /*15b0*/  FMUL R48, R48, R14.reuse ;  /* 0x0000000e30307220 */ /* 0x080fe20000400000 */
[-C--:B------:R-:W-:Y:S01]  /*15c0*/  FMUL R49, R49, R14.reuse ;  /* 0x0000000e31317220 */ /* 0x080fe20000400000 */
[-C--:B------:R-:W-:Y:S01]  /*15d0*/  FMUL R52, R52, R14.reuse ;  /* 0x0000000e34347220 */ /* 0x080fe20000400000 */
[-C--:B--2---:R-:W-:Y:S01]  /*15e0*/  FMUL R42, R42, R33.reuse ;  /* 0x000000212a2a7220 */ /* 0x084fe20000400000 */
[-C--:B------:R-:W-:Y:S01]  /*15f0*/  FMUL R43, R43, R33.reuse ;  /* 0x000000212b2b7220 */ /* 0x080fe20000400000 */
[-C--:B------:R-:W-:Y:S01]  /*1600*/  FMUL R46, R46, R33.reuse ;  /* 0x000000212e2e7220 */ /* 0x080fe20000400000 */
[-C--:B------:R-:W-:Y:S01]  /*1610*/  FMUL R47, R47, R33.reuse ;  /* 0x000000212f2f7220 */ /* 0x080fe20000400000 */
[-C--:B------:R-:W-:Y:S01]  /*1620*/  FMUL R50, R50, R33.reuse ;  /* 0x0000002132327220 */ /* 0x080fe20000400000 */
[-C--:B------:R-:W-:Y:S01]  /*1630*/  FMUL R51, R51, R33.reuse ;  /* 0x0000002133337220 */ /* 0x080fe20000400000 */
[-C--:B------:R-:W-:Y:S01]  /*1640*/  FMUL R54, R54, R33.reuse ;  /* 0x0000002136367220 */ /* 0x080fe20000400000 */
[----:B------:R-:W-:Y:S01]  /*1650*/  FMUL R53, R53, R14 ;  /* 0x0000000e35357220 */ /* 0x000fe20000400000 */
[----:B------:R-:W-:Y:S01]  /*1660*/  FMUL R55, R55, R33 ;  /* 0x0000002137377220 */ /* 0x000fe20000400000 */
[----:B------:R-:W-:Y:S01]  /*1670*/  F2FP.BF16.F32.PACK_AB R27, R34, R29 ;  /* 0x0000001d221b723e */ /* 0x000fe200000010ff */
[----:B-1----:R-:W-:Y:S01]  /*1680*/  FADD R22, R28, R31 ;  /* 0x0000001f1c167221 */ /* 0x002fe20000000000 */
[----:B------:R-:W-:-:S02]  /*1690*/  F2FP.BF16.F32.PACK_AB R28, R19, R28 ;  /* 0x0000001c131c723e */ /* 0x000fc400000010ff */
[----:B----4-:R-:W-:Y:S02]  /*16a0*/  F2FP.BF16.F32.PACK_AB R30, R21, R20 ;  /* 0x00000014151e723e */ /* 0x010fe400000010ff */
[----:B------:R-:W-:Y:S02]  /*16b0*/  F2FP.BF16.F32.PACK_AB R29, R23, R32 ;  /* 0x00000020171d723e */ /* 0x000fe400000010ff */
[----:B------:R-:W-:Y:S01]  /*16c0*/  F2FP.BF16.F32.PACK_AB R31, R18, R17 ;  /* 0x00000011121f723e */ /* 0x000fe200000010ff */
[----:B------:R-:W-:Y:S06]  /*16d0*/  BAR.SYNC.DEFER_BLOCKING 0x0 ;  /* 0x0000000000007b1d */ /* 0x000fec0000010000 */
[----:B------:R-:W-:-:S06]  /*16e0*/  WARPGROUP.ARRIVE ;  /* 0x00000000000079c5 */ /* 0x000fcc0000000000 */
[----:B------:R-:W-:Y:S01]  /*16f0*/  HGMMA.64x32x16.F32.BF16 R40, R24, gdesc[UR20], R40 ;  /* 0x0060001418287df0 */ /* 0x000fe20008701828 */
[----:B------:R-:W-:Y:S01]  /*1700*/  FADD R32, R32, R35 ;  /* 0x0000002320207221 */ /* 0x000fe20000000000 */
[----:B------:R-:W-:-:S03]  /*1710*/  FADD R19, R19, R22 ;  /* 0x0000001613137221 */ /* 0x000fc60000000000 */
[----:B------:R-:W-:Y:S01]  /*1720*/  FADD R32, R23, R32 ;  /* 0x0000002017207221 */ /* 0x000fe20000000000 */
[----:B------:R-:W-:-:S03]  /*1730*/  FADD R20, R20, R19 ;  /* 0x0000001314147221 */ /* 0x000fc60000000000 */
[----:B------:R-:W-:Y:S01]  /*1740*/  FADD R17, R17, R32 ;  /* 0x0000002011117221 */ /* 0x000fe20000000000 */
[----:B------:R-:W-:-:S03]  /*1750*/  FADD R20, R21, R20 ;  /* 0x0000001415147221 */ /* 0x000fc60000000000 */
[----:B------:R-:W-:Y:S02]  /*1760*/  FADD R17, R18, R17 ;  /* 0x0000001112117221 */ /* 0x000fe40000000000 */
[----:B------:R-:W0:Y:S04]  /*1770*/  SHFL.BFLY PT, R19, R20, 0x2, 0x1f ;  /* 0x0c401f0014137f89 */ /* 0x000e2800000e0000 */
[----:B------:R-:W1:Y:S01]  /*1780*/  SHFL.BFLY PT, R18, R17, 0x2, 0x1f ;  /* 0x0c401f0011127f89 */ /* 0x000e6200000e0000 */
[----:B------:R-:W-:Y:S01]  /*1790*/  UIADD3 UR6, UR6, 0x20, URZ ;  /* 0x0000002006067890 */ /* 0x000fe2000fffe03f */
[----:B------:R-:W-:Y:S01]  /*17a0*/  HGMMA.64x32x16.F32.BF16 R40, R28, gdesc[UR8], R40, gsb0 ;  /* 0x006000081c287df0 */ /* 0x000fe20008001828 */
[----:B0-----:R-:W-:Y:S01]  /*17b0*/  FADD R19, R20, R19 ;  /* 0x0000001314137221 */ /* 0x001fe20000000000 */
[----:B-1----:R-:W-:-:S04]  /*17c0*/  FADD R22, R17, R18 ;  /* 0x0000001211167221 */ /* 0x002fc80000000000 */
[----:B------:R-:W0:Y:S04]  /*17d0*/  SHFL.BFLY PT, R18, R19, 0x1, 0x1f ;  /* 0x0c201f0013127f89 */ /* 0x000e2800000e0000 */
[----:B------:R-:W1:Y:S01]  /*17e0*/  SHFL.BFLY PT, R23, R22, 0x1, 0x1f ;  /* 0x0c201f0016177f89 */ /* 0x000e6200000e0000 */
[----:B------:R-:W-:-:S06]  /*17f0*/  UISETP.GE.AND UP0, UPT, UR6, UR26, UPT ;  /* 0x0000001a0600728c */ /* 0x000fcc000bf06270 */
[----:B------:R-:W-:Y:S01]  /*1800*/  PLOP3.LUT P0, PT, PT, PT, UP0, 0x80, 0x0 ;  /* 0x000000000000781c */ /* 0x000fe20003f0f008 */
[----:B------:R-:W-:Y:S02]  /*1810*/  ULEA UR4, UR13, UR4, 0x5 ;  /* 0x000000040d047291 */ /* 0x000fe4000f8e283f */
[----:B------:R-:W-:Y:S01]  /*1820*/  ULEA UR5, UR15, UR5, 0x5 ;  /* 0x000000050f057291 */ /* 0x000fe2000f8e283f */
[----:B------:R-:W-:Y:S01]  /*1830*/  MOV R17, R3 ;  /* 0x0000000300117202 */ /* 0x000fe20000000f00 */
[----:B0-----:R-:W-:Y:S01]  /*1840*/  FADD R21, R19, R18 ;  /* 0x0000001213157221 */ /* 0x001fe20000000000 */
[----:B-1----:R-:W-:-:S03]  /*1850*/  FADD R18, R22, R23 ;  /* 0x0000001716127221 */ /* 0x002fc60000000000 */
[----:B------:R-:W-:Y:S01]  /*1860*/  FFMA R15, R14, R15, R21 ;  /* 0x0000000f0e0f7223 */ /* 0x000fe20000000015 */
[----:B------:R-:W-:Y:S02]  /*1870*/  IMAD.MOV.U32 R14, RZ, RZ, R12 ;  /* 0x000000ffff0e7224 */ /* 0x000fe400078e000c */
[----:B------:R-:W-:Y:S01]  /*1880*/  FFMA R16, R33, R16, R18 ;  /* 0x0000001021107223 */ /* 0x000fe20000000012 */
[----:B------:R-:W-:Y:S02]  /*1890*/  WARPGROUP.DEPBAR.LE gsb0, 0x0 ;  /* 0x00008000000079c5 */ /* 0x000fe40000010000 */
[----:B------:R-:W-:Y:S05]  /*18a0*/  @!P0 BRA `(.L_x_1) ;  /* 0xfffffff400008947 */ /* 0x000fea000383ffff */
.L_x_0:
[----:B------:R-:W-:Y:S01]  /*18b0*/  FMUL R4, R51, 0.25 ;  /* 0x3e80000033047820 */ /* 0x000fe20000400000 */
[----:B------:R-:W-:Y:S01]  /*18c0*/  FSETP.GT.AND P0, PT, |R16|, 8.50705917302346158658e+37, PT ;  /* 0x7e8000001000780b */ /* 0x000fe20003f04200 */
[----:B------:R-:W-:Y:S01]  /*18d0*/  FMUL R7, R42, 0.25 ;  /* 0x3e8000002a077820 */ /* 0x000fe20000400000 */
[----:B------:R-:W-:Y:S01]  /*18e0*/  FMUL R6, R47, 0.25 ;  /* 0x3e8000002f067820 */ /* 0x000fe20000400000 */
[----:B------:R-:W-:Y:S01]  /*18f0*/  FSETP.GT.AND P1, PT, |R15|, 8.50705917302346158658e+37, PT ;  /* 0x7e8000000f00780b */ /* 0x000fe20003f24200 */
[----:B------:R-:W-:Y:S01]  /*1900*/  FMUL R5, R54, 0.25 ;  /* 0x3e80000036057820 */ /* 0x000fe20000400000 */
[----:B------:R-:W-:Y:S01]  /*1910*/  FSEL R39, R4, R51, P0 ;  /* 0x0000003304277208 */ /* 0x000fe20000000000 */
[----:B------:R-:W-:Y:S01]  /*1920*/  FMUL R4, R43, 0.25 ;  /* 0x3e8000002b047820 */ /* 0x000fe20000400000 */
[----:B------:R-:W-:Y:S01]  /*1930*/  FSEL R42, R7, R42, P0 ;  /* 0x0000002a072a7208 */ /* 0x000fe20000000000 */
[----:B------:R-:W-:Y:S01]  /*1940*/  FMUL R7, R48, 0.25 ;  /* 0x3e80000030077820 */ /* 0x000fe20000400000 */
[----:B------:R-:W-:Y:S01]  /*1950*/  FSEL R47, R6, R47, P0 ;  /* 0x0000002f062f7208 */ /* 0x000fe20000000000 */
[----:B------:R-:W-:Y:S01]  /*1960*/  FMUL R6, R45, 0.25 ;  /* 0x3e8000002d067820 */ /* 0x000fe20000400000 */
[----:B------:R-:W-:Y:S01]  /*1970*/  FSEL R43, R4, R43, P0 ;  /* 0x0000002b042b7208 */ /* 0x000fe20000000000 */
[----:B------:R-:W-:Y:S01]  /*1980*/  FMUL R4, R49, 0.25 ;  /* 0x3e80000031047820 */ /* 0x000fe20000400000 */
[----:B------:R-:W-:Y:S01]  /*1990*/  LOP3.LUT R9, R2, 0x7, RZ, 0xc0, !PT ;  /* 0x0000000702097812 */ /* 0x000fe200078ec0ff */
[----:B------:R-:W-:Y:S01]  /*19a0*/  FMUL R18, R55, 0.25 ;  /* 0x3e80000037127820 */ /* 0x000fe20000400000 */
[----:B------:R-:W-:Y:S01]  /*19b0*/  FSEL R48, R7, R48, P1 ;  /* 0x0000003007307208 */ /* 0x000fe20000800000 */
[----:B------:R-:W-:Y:S01]  /*19c0*/  FMUL R7, R40, 0.25 ;  /* 0x3e80000028077820 */ /* 0x000fe20000400000 */
[----:B------:R-:W-:Y:S01]  /*19d0*/  FSEL R49, R4, R49, P1 ;  /* 0x0000003104317208 */ /* 0x000fe20000800000 */
[----:B------:R-:W-:Y:S01]  /*19e0*/  FMUL R37, R50, 0.25 ;  /* 0x3e80000032257820 */ /* 0x000fe20000400000 */
[----:B------:R-:W-:Y:S01]  /*19f0*/  FSEL R4, R6, R45, P1 ;  /* 0x0000002d06047208 */ /* 0x000fe20000800000 */
[----:B------:R-:W-:Y:S01]  /*1a00*/  IMAD.SHL.U32 R6, R2, 0x4, RZ ;  /* 0x0000000402067824 */ /* 0x000fe200078e00ff */
[----:B------:R-:W-:Y:S01]  /*1a10*/  LEA R10, R9, UR16, 0x4 ;  /* 0x00000010090a7c11 */ /* 0x000fe2000f8e20ff */
[----:B------:R-:W-:Y:S01]  /*1a20*/  FMUL R22, R15, 8388608 ;  /* 0x4b0000000f167820 */ /* 0x000fe20000400000 */
[----:B------:R-:W-:Y:S01]  /*1a30*/  FSEL R20, R5, R54, P0 ;  /* 0x0000003605147208 */ /* 0x000fe20000000000 */
[----:B------:R-:W-:Y:S01]  /*1a40*/  FMUL R5, R46, 0.25 ;  /* 0x3e8000002e057820 */ /* 0x000fe20000400000 */
[----:B------:R-:W-:Y:S01]  /*1a50*/  FSEL R40, R7, R40, P1 ;  /* 0x0000002807287208 */ /* 0x000fe20000800000 */
[----:B------:R-:W-:Y:S01]  /*1a60*/  IMAD R14, R9, -0x8, R10 ;  /* 0xfffffff8090e7824 */ /* 0x000fe200078e020a */
[----:B------:R-:W-:Y:S01]  /*1a70*/  LOP3.LUT R9, R6, 0x3c0, RZ, 0xc0, !PT ;  /* 0x000003c006097812 */ /* 0x000fe200078ec0ff */
[C---:B------:R-:W-:Y:S01]  /*1a80*/  FMUL R7, R16.reuse, 8388608 ;  /* 0x4b00000010077820 */ /* 0x040fe20000400000 */
[----:B------:R-:W-:Y:S01]  /*1a90*/  FSETP.GEU.AND P3, PT, R16, 1.175494350822287508e-38, PT ;  /* 0x008000001000780b */ /* 0x000fe20003f6e000 */
[----:B------:R-:W-:Y:S01]  /*1aa0*/  FMUL R8, R41, 0.25 ;  /* 0x3e80000029087820 */ /* 0x000fe20000400000 */
[----:B------:R-:W-:Y:S01]  /*1ab0*/  FSEL R46, R5, R46, P0 ;  /* 0x0000002e052e7208 */ /* 0x000fe20000000000 */
[----:B------:R-:W-:Y:S01]  /*1ac0*/  FMUL R5, R52, 0.25 ;  /* 0x3e80000034057820 */ /* 0x000fe20000400000 */
[----:B------:R-:W-:Y:S01]  /*1ad0*/  IADD3 R19, R9, R14, RZ ;  /* 0x0000000e09137210 */ /* 0x000fe20007ffe0ff */
[----:B------:R-:W-:Y:S01]  /*1ae0*/  BAR.SYNC.DEFER_BLOCKING 0x0 ;  /* 0x0000000000007b1d */ /* 0x000fe20000010000 */
[C---:B------:R-:W-:Y:S01]  /*1af0*/  FSETP.GEU.AND P4, PT, |R16|.reuse, 1.175494350822287508e-38, PT ;  /* 0x008000001000780b */ /* 0x040fe20003f8e200 */
[----:B------:R-:W-:Y:S01]  /*1b00*/  FMUL R26, R53, 0.25 ;  /* 0x3e800000351a7820 */ /* 0x000fe20000400000 */
[----:B------:R-:W-:Y:S01]  /*1b10*/  FSEL R14, R7, R16, !P3 ;  /* 0x00000010070e7208 */ /* 0x000fe20005800000 */
[----:B------:R-:W-:Y:S01]  /*1b20*/  @P0 FMUL R16, R16, 0.25 ;  /* 0x3e80000010100820 */ /* 0x000fe20000400000 */
[----:B------:R-:W-:Y:S01]  /*1b30*/  FSEL R18, R18, R55, P0 ;  /* 0x0000003712127208 */ /* 0x000fe20000000000 */
[----:B------:R-:W-:Y:S01]  /*1b40*/  ULDC.64 UR4, c[0x0][0x270] ;  /* 0x00009c0000047ab9 */ /* 0x000fe20000000a00 */
[----:B------:R-:W-:Y:S01]  /*1b50*/  FSEL R37, R37, R50, P0 ;  /* 0x0000003225257208 */ /* 0x000fe20000000000 */
[----:B------:R-:W-:Y:S01]  /*1b60*/  UIMAD UR4, UR7, UR4, URZ ;  /* 0x00000004070472a4 */ /* 0x000fe2000f8e023f */
[----:B------:R-:W-:-:S02]  /*1b70*/  FSETP.GEU.AND P0, PT, |R15|, 1.175494350822287508e-38, PT ;  /* 0x008000000f00780b */ /* 0x000fc40003f0e200 */
[----:B------:R-:W-:Y:S01]  /*1b80*/  FSEL R28, R5, R52, P1 ;  /* 0x00000034051c7208 */ /* 0x000fe20000800000 */
[----:B------:R-:W-:Y:S01]  /*1b90*/  FMUL R5, R44, 0.25 ;  /* 0x3e8000002c057820 */ /* 0x000fe20000400000 */
[----:B------:R-:W-:Y:S01]  /*1ba0*/  FSETP.GEU.AND P2, PT, R15, 1.175494350822287508e-38, PT ;  /* 0x008000000f00780b */ /* 0x000fe20003f4e000 */
[----:B------:R-:W-:Y:S01]  /*1bb0*/  @!P4 FMUL R16, R16, 16777216 ;  /* 0x4b8000001010c820 */ /* 0x000fe20000400000 */
[----:B------:R-:W-:Y:S01]  /*1bc0*/  MOV R21, 0x3dc6b27f ;  /* 0x3dc6b27f00157802 */ /* 0x000fe20000000f00 */
[----:B------:R-:W-:Y:S01]  /*1bd0*/  @!P4 FMUL R47, R47, 16777216 ;  /* 0x4b8000002f2fc820 */ /* 0x000fe20000400000 */
[----:B------:R-:W-:Y:S01]  /*1be0*/  FSEL R22, R22, R15, !P2 ;  /* 0x0000000f16167208 */ /* 0x000fe20005000000 */
[----:B------:R-:W-:Y:S01]  /*1bf0*/  @P1 FMUL R15, R15, 0.25 ;  /* 0x3e8000000f0f1820 */ /* 0x000fe20000400000 */
[----:B------:R-:W-:Y:S01]  /*1c00*/  FSEL R6, R5, R44, P1 ;  /* 0x0000002c05067208 */ /* 0x000fe20000800000 */
[----:B------:R-:W-:Y:S01]  /*1c10*/  MUFU.RCP R16, R16 ;  /* 0x0000001000107308 */ /* 0x000fe20000001000 */
[----:B------:R-:W-:Y:S01]  /*1c20*/  FSEL R5, R8, R41, P1 ;  /* 0x0000002908057208 */ /* 0x000fe20000800000 */
[----:B------:R-:W-:-:S02]  /*1c30*/  IMAD.SHL.U32 R8, R2, 0x8, RZ ;  /* 0x0000000802087824 */ /* 0x000fc400078e00ff */
[----:B------:R-:W-:Y:S01]  /*1c40*/  @!P0 FMUL R15, R15, 16777216 ;  /* 0x4b8000000f0f8820 */ /* 0x000fe20000400000 */
[----:B------:R-:W-:Y:S01]  /*1c50*/  VIADD R7, R22, 0xc0cafb0d ;  /* 0xc0cafb0d16077836 */ /* 0x000fe20000000000 */
[----:B------:R-:W-:Y:S01]  /*1c60*/  FSEL R45, RZ, -23, P2 ;  /* 0xc1b80000ff2d7808 */ /* 0x000fe20001000000 */
[----:B------:R-:W-:Y:S01]  /*1c70*/  @!P0 FMUL R6, R6, 16777216 ;  /* 0x4b80000006068820 */ /* 0x000fe20000400000 */
[----:B------:R-:W-:Y:S01]  /*1c80*/  LOP3.LUT R24, R8, 0xf80, RZ, 0xc0, !PT ;  /* 0x00000f8008187812 */ /* 0x000fe200078ec0ff */
[----:B------:R-:W-:Y:S01]  /*1c90*/  @!P0 FMUL R4, R4, 16777216 ;  /* 0x4b80000004048820 */ /* 0x000fe20000400000 */
[----:B------:R-:W-:Y:S01]  /*1ca0*/  IADD3 R8, R14, -0x3f3504f3, RZ ;  /* 0xc0cafb0d0e087810 */ /* 0x000fe20007ffe0ff */
[----:B------:R-:W0:Y:S01]  /*1cb0*/  MUFU.RCP R15, R15 ;  /* 0x0000000f000f7308 */ /* 0x000e220000001000 */
[----:B------:R-:W-:Y:S01]  /*1cc0*/  LOP3.LUT R9, R7, 0xff800000, RZ, 0xc0, !PT ;  /* 0xff80000007097812 */ /* 0x000fe200078ec0ff */
[----:B------:R-:W-:Y:S01]  /*1cd0*/  @!P0 FMUL R5, R5, 16777216 ;  /* 0x4b80000005058820 */ /* 0x000fe20000400000 */
[----:B------:R-:W-:Y:S01]  /*1ce0*/  LOP3.LUT R11, R8, 0xff800000, RZ, 0xc0, !PT ;  /* 0xff800000080b7812 */ /* 0x000fe200078ec0ff */
[----:B------:R-:W-:Y:S01]  /*1cf0*/  @!P4 FMUL R46, R46, 16777216 ;  /* 0x4b8000002e2ec820 */ /* 0x000fe20000400000 */
[----:B------:R-:W-:Y:S01]  /*1d00*/  I2FP.F32.S32 R8, R9 ;  /* 0x0000000900087245 */ /* 0x000fe20000201400 */
[----:B------:R-:W-:Y:S01]  /*1d10*/  @!P4 FMUL R43, R43, 16777216 ;  /* 0x4b8000002b2bc820 */ /* 0x000fe20000400000 */
[----:B------:R-:W-:Y:S01]  /*1d20*/  LOP3.LUT R44, R2, 0x8, RZ, 0xc0, !PT ;  /* 0x00000008022c7812 */ /* 0x000fe200078ec0ff */
[----:B------:R-:W-:Y:S01]  /*1d30*/  @!P4 FMUL R42, R42, 16777216 ;  /* 0x4b8000002a2ac820 */ /* 0x000fe20000400000 */
[----:B------:R-:W-:Y:S01]  /*1d40*/  IADD3 R29, R14, -R11, RZ ;  /* 0x8000000b0e1d7210 */ /* 0x000fe20007ffe0ff */
[----:B------:R-:W-:Y:S01]  /*1d50*/  FFMA.FTZ R45, R8, 1.1920928955078125e-07, R45 ;  /* 0x34000000082d7823 */ /* 0x000fe2000001002d */
[----:B------:R-:W-:Y:S01]  /*1d60*/  IMAD.IADD R8, R22, 0x1, -R9 ;  /* 0x0000000116087824 */ /* 0x000fe200078e0a09 */
[----:B------:R-:W-:Y:S01]  /*1d70*/  LEA R17, R44, R10, 0x9 ;  /* 0x0000000a2c117211 */ /* 0x000fe200078e48ff */
[----:B------:R-:W-:Y:S01]  /*1d80*/  @!P0 FMUL R40, R40, 16777216 ;  /* 0x4b80000028288820 */ /* 0x000fe20000400000 */
[----:B------:R-:W-:Y:S01]  /*1d90*/  FADD R29, R29, -1 ;  /* 0xbf8000001d1d7421 */ /* 0x000fe20000000000 */
[----:B------:R-:W-:Y:S01]  /*1da0*/  FADD R8, R8, -1 ;  /* 0xbf80000008087421 */ /* 0x000fe20000000000 */
[----:B------:R-:W-:Y:S01]  /*1db0*/  FSEL R13, RZ, -23, P3 ;  /* 0xc1b80000ff0d7808 */ /* 0x000fe20001800000 */
[----:B------:R-:W-:-:S02]  /*1dc0*/  IMAD.IADD R24, R24, 0x1, R17 ;  /* 0x0000000118187824 */ /* 0x000fc400078e0211 */
[----:B0-----:R-:W-:Y:S01]  /*1dd0*/  FMUL R17, R15, R6 ;  /* 0x000000060f117220 */ /* 0x001fe20000400000 */
[CC--:B------:R-:W-:Y:S01]  /*1de0*/  FFMA.FTZ R9, R8.reuse, R21.reuse, -0.16845393180847167969 ;  /* 0xbe2c7f3008097423 */ /* 0x0c0fe20000010015 */
[----:B------:R-:W-:Y:S01]  /*1df0*/  FFMA.FTZ R6, R29, R21, -0.16845393180847167969 ;  /* 0xbe2c7f301d067423 */ /* 0x000fe20000010015 */
[----:B------:R-:W-:Y:S01]  /*1e00*/  I2FP.F32.S32 R10, R11 ;  /* 0x0000000b000a7245 */ /* 0x000fe20000201400 */
[----:B------:R-:W-:Y:S01]  /*1e10*/  FMUL R11, R15, R4 ;  /* 0x000000040f0b7220 */ /* 0x000fe20000400000 */
[----:B------:R-:W-:Y:S01]  /*1e20*/  FFMA.FTZ R9, R8, R9, 0.1716887056827545166 ;  /* 0x3e2fcf2a08097423 */ /* 0x000fe20000010009 */
[----:B------:R-:W-:Y:S01]  /*1e30*/  FFMA.FTZ R6, R29, R6, 0.1716887056827545166 ;  /* 0x3e2fcf2a1d067423 */ /* 0x000fe20000010006 */
[----:B------:R-:W-:Y:S01]  /*1e40*/  FMUL R30, R15, R5 ;  /* 0x000000050f1e7220 */ /* 0x000fe20000400000 */
[----:B------:R-:W-:Y:S01]  /*1e50*/  LEA.HI R44, R44, R19, RZ, 0x1f ;  /* 0x000000132c2c7211 */ /* 0x000fe200078ff8ff */
[----:B------:R-:W-:Y:S01]  /*1e60*/  FFMA.FTZ R9, R8, R9, -0.17900948226451873779 ;  /* 0xbe374e4308097423 */ /* 0x000fe20000010009 */
[----:B------:R-:W-:Y:S01]  /*1e70*/  FFMA.FTZ R13, R10, 1.1920928955078125e-07, R13 ;  /* 0x340000000a0d7823 */ /* 0x000fe2000001000d */
[----:B------:R-:W-:Y:S01]  /*1e80*/  @!P4 FMUL R18, R18, 16777216 ;  /* 0x4b8000001212c820 */ /* 0x000fe20000400000 */
[----:B------:R-:W-:Y:S01]  /*1e90*/  @!P4 FMUL R20, R20, 16777216 ;  /* 0x4b8000001414c820 */ /* 0x000fe20000400000 */
[----:B------:R-:W-:Y:S01]  /*1ea0*/  @!P4 FMUL R39, R39, 16777216 ;  /* 0x4b8000002727c820 */ /* 0x000fe20000400000 */
[----:B------:R-:W-:Y:S01]  /*1eb0*/  @!P4 FMUL R37, R37, 16777216 ;  /* 0x4b8000002525c820 */ /* 0x000fe20000400000 */
[C---:B------:R-:W-:Y:S01]  /*1ec0*/  FMUL R7, R16.reuse, R47 ;  /* 0x0000002f10077220 */ /* 0x040fe20000400000 */
[C---:B------:R-:W-:Y:S01]  /*1ed0*/  FMUL R46, R16.reuse, R46 ;  /* 0x0000002e102e7220 */ /* 0x040fe20000400000 */
[C---:B------:R-:W-:Y:S01]  /*1ee0*/  FMUL R10, R16.reuse, R43 ;  /* 0x0000002b100a7220 */ /* 0x040fe20000400000 */
[----:B------:R-:W-:Y:S01]  /*1ef0*/  FMUL R19, R16, R42 ;  /* 0x0000002a10137220 */ /* 0x000fe20000400000 */
[----:B------:R-:W-:Y:S01]  /*1f00*/  FMUL R40, R15, R40 ;  /* 0x000000280f287220 */ /* 0x000fe20000400000 */
[----:B------:R-:W-:Y:S01]  /*1f10*/  FFMA.FTZ R6, R29, R6, -0.17900948226451873779 ;  /* 0xbe374e431d067423 */ /* 0x000fe20000010006 */
[----:B------:R-:W-:Y:S01]  /*1f20*/  FFMA.FTZ R9, R8, R9, 0.20512372255325317383 ;  /* 0x3e520bf408097423 */ /* 0x000fe20000010009 */
[----:B------:R-:W-:Y:S01]  /*1f30*/  F2FP.BF16.F32.PACK_AB R5, R11, R30 ;  /* 0x0000001e0b05723e */ /* 0x000fe200000010ff */
[C---:B------:R-:W-:Y:S01]  /*1f40*/  FMUL R18, R16.reuse, R18 ;  /* 0x0000001210127220 */ /* 0x040fe20000400000 */
[C---:B------:R-:W-:Y:S01]  /*1f50*/  FMUL R20, R16.reuse, R20 ;  /* 0x0000001410147220 */ /* 0x040fe20000400000 */
[C---:B------:R-:W-:Y:S01]  /*1f60*/  FMUL R39, R16.reuse, R39 ;  /* 0x0000002710277220 */ /* 0x040fe20000400000 */
[----:B------:R-:W-:Y:S01]  /*1f70*/  FMUL R37, R16, R37 ;  /* 0x0000002510257220 */ /* 0x000fe20000400000 */
[----:B------:R-:W-:Y:S01]  /*1f80*/  FFMA.FTZ R30, R29, R6, 0.20512372255325317383 ;  /* 0x3e520bf41d1e7423 */ /* 0x000fe20000010006 */
[----:B------:R-:W0:Y:S01]  /*1f90*/  LDC R16, c[0x0][0x278] ;  /* 0x00009e00ff107b82 */ /* 0x000e220000000800 */
[----:B------:R-:W-:Y:S01]  /*1fa0*/  F2FP.BF16.F32.PACK_AB R4, R17, R40 ;  /* 0x000000281104723e */ /* 0x000fe200000010ff */
[----:B------:R-:W-:Y:S01]  /*1fb0*/  FFMA.FTZ R9, R8, R9, -0.24046532809734344482 ;  /* 0xbe763c8b08097423 */ /* 0x000fe20000010009 */
[----:B------:R-:W-:Y:S01]  /*1fc0*/  F2FP.BF16.F32.PACK_AB R6, R46, R19 ;  /* 0x000000132e06723e */ /* 0x000fe200000010ff */
[----:B------:R-:W-:Y:S01]  /*1fd0*/  @!P0 FMUL R49, R49, 16777216 ;  /* 0x4b80000031318820 */ /* 0x000fe20000400000 */
[----:B------:R-:W-:Y:S01]  /*1fe0*/  F2FP.BF16.F32.PACK_AB R7, R7, R10 ;  /* 0x0000000a0707723e */ /* 0x000fe200000010ff */
[----:B------:R-:W-:Y:S01]  /*1ff0*/  FFMA.FTZ R9, R8, R9, 0.28857114911079406738 ;  /* 0x3e93bf9908097423 */ /* 0x000fe20000010009 */
[----:B------:R-:W-:Y:S01]  /*2000*/  SHF.R.U32.HI R47, RZ, 0x8, R2 ;  /* 0x00000008ff2f7819 */ /* 0x000fe20000011602 */
[----:B------:R-:W-:Y:S01]  /*2010*/  @!P0 FMUL R28, R28, 16777216 ;  /* 0x4b8000001c1c8820 */ /* 0x000fe20000400000 */
[----:B------:R-:W-:Y:S01]  /*2020*/  FSEL R26, R26, R53, P1 ;  /* 0x000000351a1a7208 */ /* 0x000fe20000800000 */
[----:B------:R1:W-:Y:S01]  /*2030*/  STSM.16.M88.4 [R24], R4 ;  /* 0x0000000418007844 */ /* 0x0003e20000000200 */
[----:B------:R-:W-:Y:S01]  /*2040*/  FFMA.FTZ R9, R8, R9, -0.36067417263984680176 ;  /* 0xbeb8aa4908097423 */ /* 0x000fe20000010009 */
[----:B------:R-:W-:Y:S01]  /*2050*/  SGXT.U32 R47, R47, 0x1 ;  /* 0x000000012f2f781a */ /* 0x000fe20000000000 */
[----:B------:R-:W-:Y:S01]  /*2060*/  @!P0 FMUL R48, R48, 16777216 ;  /* 0x4b80000030308820 */ /* 0x000fe20000400000 */
[----:B------:R-:W-:Y:S01]  /*2070*/  LOP3.LUT R38, R2, 0x1ff, RZ, 0xc0, !PT ;  /* 0x000001ff02267812 */ /* 0x000fe200078ec0ff */
[----:B------:R-:W-:Y:S01]  /*2080*/  FFMA.FTZ R9, R8, R9, 0.48089820146560668945 ;  /* 0x3ef6384a08097423 */ /* 0x000fe20000010009 */
[----:B------:R-:W-:Y:S01]  /*2090*/  @!P0 FMUL R26, R26, 16777216 ;  /* 0x4b8000001a1a8820 */ /* 0x000fe20000400000 */
[----:B------:R-:W2:Y:S01]  /*20a0*/  LDC.64 R42, c[0x0][0x228] ;  /* 0x00008a00ff2a7b82 */ /* 0x000ea20000000a00 */
[----:B------:R-:W-:Y:S01]  /*20b0*/  LEA R38, R38, UR16, 0x4 ;  /* 0x0000001026267c11 */ /* 0x000fe2000f8e20ff */
[C---:B------:R-:W-:Y:S01]  /*20c0*/  FFMA.FTZ R9, R8.reuse, R9, -0.72134751081466674805 ;  /* 0xbf38aa3b08097423 */ /* 0x040fe20000010009 */
[C---:B------:R-:W-:Y:S01]  /*20d0*/  FMUL R41, R15.reuse, R49 ;  /* 0x000000310f297220 */ /* 0x040fe20000400000 */
[C---:B------:R-:W-:Y:S01]  /*20e0*/  FMUL R26, R15.reuse, R26 ;  /* 0x0000001a0f1a7220 */ /* 0x040fe20000400000 */
[----:B------:R-:W-:Y:S01]  /*20f0*/  FMUL R28, R15, R28 ;  /* 0x0000001c0f1c7220 */ /* 0x000fe20000400000 */
[----:B------:R-:W-:Y:S01]  /*2100*/  FMUL R9, R8, R9 ;  /* 0x0000000908097220 */ /* 0x000fe20000400000 */
[----:B0-----:R-:W-:-:S02]  /*2110*/  IMAD R47, R47, R16, RZ ;  /* 0x000000102f2f7224 */ /* 0x001fc400078e02ff */
[----:B------:R-:W-:Y:S01]  /*2120*/  FMUL R49, R15, R48 ;  /* 0x000000300f317220 */ /* 0x000fe20000400000 */
[C---:B------:R-:W-:Y:S01]  /*2130*/  FFMA.FTZ R30, R29.reuse, R30, -0.24046532809734344482 ;  /* 0xbe763c8b1d1e7423 */ /* 0x040fe2000001001e */
[----:B------:R-:W-:Y:S01]  /*2140*/  FMUL R9, R8, R9 ;  /* 0x0000000908097220 */ /* 0x000fe20000400000 */
[----:B------:R-:W-:Y:S01]  /*2150*/  IMAD R15, R16, 0x2, R47 ;  /* 0x00000002100f7824 */ /* 0x000fe200078e022f */
[----:B------:R-:W-:Y:S01]  /*2160*/  USHF.L.U32 UR6, UR4, 0x1, URZ ;  /* 0x0000000104067899 */ /* 0x000fe2000800063f */
[C---:B------:R-:W-:Y:S01]  /*2170*/  FFMA.FTZ R30, R29.reuse, R30, 0.28857114911079406738 ;  /* 0x3e93bf991d1e7423 */ /* 0x040fe2000001001e */
[----:B-1----:R-:W-:Y:S01]  /*2180*/  FFMA.FTZ R4, R8, 1.4426950216293334961, R9 ;  /* 0x3fb8aa3b08047823 */ /* 0x002fe20000010009 */
[----:B------:R-:W-:Y:S01]  /*2190*/  BAR.SYNC.DEFER_BLOCKING 0x0 ;  /* 0x0000000000007b1d */ /* 0x000fe20000010000 */
[----:B------:R-:W-:Y:S01]  /*21a0*/  LEA R17, R16, R15, 0x1 ;  /* 0x0000000f10117211 */ /* 0x000fe200078e08ff */
[----:B------:R-:W-:Y:S02]  /*21b0*/  IMAD R5, R0, UR5, RZ ;  /* 0x0000000500057c24 */ /* 0x000fe4000f8e02ff */
[----:B------:R-:W-:Y:S01]  /*21c0*/  FFMA.FTZ R30, R29, R30, -0.36067417263984680176 ;  /* 0xbeb8aa491d1e7423 */ /* 0x000fe2000001001e */
[----:B------:R-:W-:Y:S01]  /*21d0*/  FADD R45, R45, R4 ;  /* 0x000000042d2d7221 */ /* 0x000fe20000000000 */
[----:B------:R-:W-:Y:S01]  /*21e0*/  F2FP.BF16.F32.PACK_AB R4, R28, R49 ;  /* 0x000000311c04723e */ /* 0x000fe200000010ff */
[----:B------:R-:W-:Y:S01]  /*21f0*/  IMAD R19, R16, 0x2, R17 ;  /* 0x0000000210137824 */ /* 0x000fe200078e0211 */
[----:B------:R-:W-:Y:S01]  /*2200*/  SHF.L.U32 R7, R5, 0x1, RZ ;  /* 0x0000000105077819 */ /* 0x000fe200000006ff */
[----:B------:R-:W-:Y:S01]  /*2210*/  FFMA.FTZ R30, R29, R30, 0.48089820146560668945 ;  /* 0x3ef6384a1d1e7423 */ /* 0x000fe2000001001e */
[----:B------:R-:W-:Y:S01]  /*2220*/  IMAD.HI R46, R5, 0x2, RZ ;  /* 0x00000002052e7827 */ /* 0x000fe200078e02ff */
[----:B------:R-:W-:Y:S01]  /*2230*/  F2FP.BF16.F32.PACK_AB R5, R26, R41 ;  /* 0x000000291a05723e */ /* 0x000fe200000010ff */
[----:B------:R-:W-:Y:S01]  /*2240*/  UIMAD.WIDE UR4, UR4, 0x2, URZ ;  /* 0x00000002040478a5 */ /* 0x000fe2000f8e023f */
[----:B------:R-:W-:Y:S01]  /*2250*/  LEA R21, R16, R19, 0x1 ;  /* 0x0000001310157211 */ /* 0x000fe200078e08ff */
[----:B------:R-:W-:Y:S01]  /*2260*/  FFMA.FTZ R30, R29, R30, -0.72134751081466674805 ;  /* 0xbf38aa3b1d1e7423 */ /* 0x000fe2000001001e */
[----:B--2---:R-:W-:-:S02]  /*2270*/  IADD3 R42, P3, P4, R7, UR6, R42 ;  /* 0x00000006072a7c10 */ /* 0x004fc4000fc7e02a */
[----:B------:R-:W-:Y:S01]  /*2280*/  F2FP.BF16.F32.PACK_AB R6, R20, R37 ;  /* 0x000000251406723e */ /* 0x000fe200000010ff */
[----:B------:R-:W-:Y:S01]  /*2290*/  IMAD R23, R16, 0x2, R21 ;  /* 0x0000000210177824 */ /* 0x000fe200078e0215 */
[----:B------:R-:W-:Y:S01]  /*22a0*/  F2FP.BF16.F32.PACK_AB R7, R18, R39 ;  /* 0x000000271207723e */ /* 0x000fe200000010ff */
[C---:B------:R-:W-:Y:S01]  /*22b0*/  FMUL R30, R29.reuse, R30 ;  /* 0x0000001e1d1e7220 */ /* 0x040fe20000400000 */
[----:B------:R-:W-:Y:S01]  /*22c0*/  ISETP.GE.U32.AND P1, PT, R22, 0x7f800000, PT ;  /* 0x7f8000001600780c */ /* 0x000fe20003f26070 */
[----:B------:R-:W-:Y:S01]  /*22d0*/  ULDC UR4, c[0x0][0x27c] ;  /* 0x00009f0000047ab9 */ /* 0x000fe20000000800 */
[----:B------:R-:W-:Y:S01]  /*22e0*/  LEA R25, R16, R23, 0x1 ;  /* 0x0000001710197211 */ /* 0x000fe200078e08ff */
[C---:B------:R-:W-:Y:S01]  /*22f0*/  FMUL R30, R29.reuse, R30 ;  /* 0x0000001e1d1e7220 */ /* 0x040fe20000400000 */
[----:B------:R-:W0:Y:S01]  /*2300*/  LDS.128 R8, [R38] ;  /* 0x0000000026087984 */ /* 0x000e220000000c00 */
[----:B------:R-:W-:Y:S01]  /*2310*/  ISETP.GE.U32.AND P2, PT, R14, 0x7f800000, PT ;  /* 0x7f8000000e00780c */ /* 0x000fe20003f46070 */
[----:B------:R-:W-:Y:S01]  /*2320*/  UIMAD UR4, UR7, UR4, URZ ;  /* 0x00000004070472a4 */ /* 0x000fe2000f8e023f */
[----:B------:R-:W-:Y:S01]  /*2330*/  IMAD R27, R16, 0x2, R25 ;  /* 0x00000002101b7824 */ /* 0x000fe200078e0219 */
[----:B------:R-:W-:Y:S01]  /*2340*/  BAR.SYNC.DEFER_BLOCKING 0x0 ;  /* 0x0000000000007b1d */ /* 0x000fe20000010000 */
[----:B------:R-:W-:Y:S01]  /*2350*/  FFMA.FTZ R30, R29, 1.4426950216293334961, R30 ;  /* 0x3fb8aa3b1d1e7823 */ /* 0x000fe2000001001e */
[----:B------:R-:W-:Y:S01]  /*2360*/  IADD3.X R46, R46, UR5, R43, P3, P4 ;  /* 0x000000052e2e7c10 */ /* 0x000fe20009fe842b */
[----:B------:R-:W-:Y:S01]  /*2370*/  USHF.L.U32 UR6, UR4, 0x2, URZ ;  /* 0x0000000204067899 */ /* 0x000fe2000800063f */
[----:B------:R-:W-:Y:S01]  /*2380*/  LEA R29, R16, R27, 0x1 ;  /* 0x0000001b101d7211 */ /* 0x000fe200078e08ff */
[----:B------:R-:W-:-:S02]  /*2390*/  @P1 IMAD.MOV.U32 R35, RZ, RZ, 0x7f800000 ;  /* 0x7f800000ff231424 */ /* 0x000fc400078e00ff */
[----:B------:R-:W-:Y:S01]  /*23a0*/  FADD R13, R13, R30 ;  /* 0x0000001e0d0d7221 */ /* 0x000fe20000000000 */
[C---:B------:R-:W-:Y:S01]  /*23b0*/  LEA R48, P3, R47.reuse, R42, 0x1 ;  /* 0x0000002a2f307211 */ /* 0x040fe200078608ff */
[----:B------:R-:W-:Y:S01]  /*23c0*/  UIMAD.WIDE UR4, UR4, 0x4, URZ ;  /* 0x00000004040478a5 */ /* 0x000fe2000f8e023f */
[----:B------:R-:W-:Y:S02]  /*23d0*/  IMAD R31, R16, 0x2, R29 ;  /* 0x00000002101f7824 */ /* 0x000fe400078e021d */
[----:B------:R-:W-:Y:S01]  /*23e0*/  @P1 FFMA.FTZ R45, R22, R35, +INF ;  /* 0x7f800000162d1423 */ /* 0x000fe20000010023 */
[----:B------:R-:W-:Y:S01]  /*23f0*/  @P2 IMAD.MOV.U32 R41, RZ, RZ, 0x7f800000 ;  /* 0x7f800000ff292424 */ /* 0x000fe200078e00ff */
[----:B------:R-:W-:Y:S02]  /*2400*/  FSETP.NEU.AND P1, PT, R14, RZ, PT ;  /* 0x000000ff0e00720b */ /* 0x000fe40003f2d000 */
[----:B------:R-:W-:Y:S01]  /*2410*/  LEA R33, R16, R31, 0x1 ;  /* 0x0000001f10217211 */ /* 0x000fe200078e08ff */
[----:B------:R-:W-:Y:S01]  /*2420*/  @P2 FFMA.FTZ R13, R14, R41, +INF ;  /* 0x7f8000000e0d2423 */ /* 0x000fe20000010029 */
[----:B------:R-:W-:-:S02]  /*2430*/  LEA.HI.X.SX32 R49, R47, R46, 0x1, P3 ;  /* 0x0000002e2f317211 */ /* 0x000fc400018f0eff */
[----:B------:R-:W-:Y:S01]  /*2440*/  FSETP.NEU.AND P0, PT, R22, RZ, PT ;  /* 0x000000ff1600720b */ /* 0x000fe20003f0d000 */
[C---:B------:R-:W-:Y:S01]  /*2450*/  IMAD R35, R16.reuse, 0x2, R33 ;  /* 0x0000000210237824 */ /* 0x040fe200078e0221 */
[-C--:B------:R-:W-:Y:S02]  /*2460*/  LEA R14, P2, R15, R42.reuse, 0x1 ;  /* 0x0000002a0f0e7211 */ /* 0x080fe400078408ff */
[----:B------:R-:W-:Y:S01]  /*2470*/  LEA R18, P4, R19, R42, 0x1 ;  /* 0x0000002a13127211 */ /* 0x000fe200078808ff */
[----:B------:R1:W-:Y:S01]  /*2480*/  STSM.16.M88.4 [R24], R4 ;  /* 0x0000000418007844 */ /* 0x0003e20000000200 */
[C---:B------:R-:W-:Y:S01]  /*2490*/  LEA R37, R16.reuse, R35, 0x1 ;  /* 0x0000002310257211 */ /* 0x040fe200078e08ff */
[----:B------:R-:W-:Y:S03]  /*24a0*/  BAR.SYNC.DEFER_BLOCKING 0x0 ;  /* 0x0000000000007b1d */ /* 0x000fe60000010000 */
[----:B------:R-:W-:-:S02]  /*24b0*/  LEA R39, R16, R37, 0x1 ;  /* 0x0000002510277211 */ /* 0x000fc400078e08ff */
[-C--:B------:R-:W-:Y:S02]  /*24c0*/  LEA R20, P5, R21, R42.reuse, 0x1 ;  /* 0x0000002a15147211 */ /* 0x080fe400078a08ff */
[----:B------:R-:W-:Y:S01]  /*24d0*/  LEA R22, P6, R23, R42, 0x1 ;  /* 0x0000002a17167211 */ /* 0x000fe200078c08ff */
[C---:B------:R-:W-:Y:S01]  /*24e0*/  IMAD R41, R16.reuse, 0x2, R39 ;  /* 0x0000000210297824 */ /* 0x040fe200078e0227 */
[-C--:B------:R-:W-:Y:S02]  /*24f0*/  LEA.HI.X.SX32 R15, R15, R46.reuse, 0x1, P2 ;  /* 0x0000002e0f0f7211 */ /* 0x080fe400010f0eff */
[----:B------:R-:W-:Y:S02]  /*2500*/  LEA.HI.X.SX32 R19, R19, R46, 0x1, P4 ;  /* 0x0000002e13137211 */ /* 0x000fe400020f0eff */
[----:B------:R-:W-:Y:S02]  /*2510*/  LEA R43, R16, R41, 0x1 ;  /* 0x00000029102b7211 */ /* 0x000fe400078e08ff */
[----:B------:R-:W-:-:S02]  /*2520*/  LEA R16, P3, R17, R42, 0x1 ;  /* 0x0000002a11107211 */ /* 0x000fc400078608ff */
[-C--:B------:R-:W-:Y:S02]  /*2530*/  LEA.HI.X.SX32 R21, R21, R46.reuse, 0x1, P5 ;  /* 0x0000002e15157211 */ /* 0x080fe400028f0eff */
[----:B------:R-:W-:Y:S02]  /*2540*/  LEA.HI.X.SX32 R17, R17, R46, 0x1, P3 ;  /* 0x0000002e11117211 */ /* 0x000fe400018f0eff */
[-C--:B-1----:R-:W-:Y:S02]  /*2550*/  LEA R24, P2, R25, R42.reuse, 0x1 ;  /* 0x0000002a19187211 */ /* 0x082fe400078408ff */
[-C--:B------:R-:W-:Y:S02]  /*2560*/  LEA R26, P3, R27, R42.reuse, 0x1 ;  /* 0x0000002a1b1a7211 */ /* 0x080fe400078608ff */
[-C--:B------:R-:W-:Y:S01]  /*2570*/  LEA R28, P4, R29, R42.reuse, 0x1 ;  /* 0x0000002a1d1c7211 */ /* 0x080fe200078808ff */
[----:B------:R1:W2:Y:S01]  /*2580*/  LDS.128 R4, [R38] ;  /* 0x0000000026047984 */ /* 0x0002a20000000c00 */
[----:B------:R-:W-:-:S02]  /*2590*/  LEA R30, P5, R31, R42, 0x1 ;  /* 0x0000002a1f1e7211 */ /* 0x000fc400078a08ff */
[----:B------:R-:W-:Y:S01]  /*25a0*/  LEA.HI.X.SX32 R23, R23, R46, 0x1, P6 ;  /* 0x0000002e17177211 */ /* 0x000fe200030f0eff */
[----:B0-----:R-:W-:Y:S01]  /*25b0*/  STG.E.U16 desc[UR24][R48.64], R8 ;  /* 0x0000000830007986 */ /* 0x001fe2000c101518 */
[----:B------:R-:W-:Y:S02]  /*25c0*/  LEA R32, P6, R33, R42, 0x1 ;  /* 0x0000002a21207211 */ /* 0x000fe400078c08ff */
[-C--:B------:R-:W-:Y:S01]  /*25d0*/  LEA.HI.X.SX32 R25, R25, R46.reuse, 0x1, P2 ;  /* 0x0000002e19197211 */ /* 0x080fe200010f0eff */
[----:B------:R0:W-:Y:S01]  /*25e0*/  STG.E.U16 desc[UR24][R14.64], R9 ;  /* 0x000000090e007986 */ /* 0x0001e2000c101518 */
[-C--:B------:R-:W-:Y:S02]  /*25f0*/  LEA.HI.X.SX32 R27, R27, R46.reuse, 0x1, P3 ;  /* 0x0000002e1b1b7211 */ /* 0x080fe400018f0eff */
[-C--:B------:R-:W-:Y:S01]  /*2600*/  LEA.HI.X.SX32 R29, R29, R46.reuse, 0x1, P4 ;  /* 0x0000002e1d1d7211 */ /* 0x080fe200020f0eff */
[----:B------:R3:W-:Y:S01]  /*2610*/  STG.E.U16 desc[UR24][R16.64], R10 ;  /* 0x0000000a10007986 */ /* 0x0007e2000c101518 */
[----:B------:R-:W-:-:S02]  /*2620*/  LEA.HI.X.SX32 R31, R31, R46, 0x1, P5 ;  /* 0x0000002e1f1f7211 */ /* 0x000fc400028f0eff */
[-C--:B------:R-:W-:Y:S01]  /*2630*/  LEA R34, P2, R35, R42.reuse, 0x1 ;  /* 0x0000002a23227211 */ /* 0x080fe200078408ff */
[----:B------:R4:W-:Y:S01]  /*2640*/  STG.E.U16 desc[UR24][R18.64], R11 ;  /* 0x0000000b12007986 */ /* 0x0009e2000c101518 */
[-C--:B------:R-:W-:Y:S02]  /*2650*/  LEA R36, P3, R37, R42.reuse, 0x1 ;  /* 0x0000002a25247211 */ /* 0x080fe400078608ff */
[-C--:B-1----:R-:W-:Y:S02]  /*2660*/  LEA R38, P4, R39, R42.reuse, 0x1 ;  /* 0x0000002a27267211 */ /* 0x082fe400078808ff */
[----:B------:R-:W-:Y:S02]  /*2670*/  LEA R40, P5, R41, R42, 0x1 ;  /* 0x0000002a29287211 */ /* 0x000fe400078a08ff */
[----:B------:R-:W-:Y:S02]  /*2680*/  LEA.HI.X.SX32 R33, R33, R46, 0x1, P6 ;  /* 0x0000002e21217211 */ /* 0x000fe400030f0eff */
[----:B------:R-:W-:-:S02]  /*2690*/  LEA R42, P6, R43, R42, 0x1 ;  /* 0x0000002a2b2a7211 */ /* 0x000fc400078c08ff */
[----:B0-----:R-:W-:Y:S02]  /*26a0*/  PRMT R15, R8, 0x7632, R15 ;  /* 0x00007632080f7816 */ /* 0x001fe4000000000f */
[-C--:B------:R-:W-:Y:S02]  /*26b0*/  LEA.HI.X.SX32 R35, R35, R46.reuse, 0x1, P2 ;  /* 0x0000002e23237211 */ /* 0x080fe400010f0eff */
[-C--:B------:R-:W-:Y:S01]  /*26c0*/  LEA.HI.X.SX32 R37, R37, R46.reuse, 0x1, P3 ;  /* 0x0000002e25257211 */ /* 0x080fe200018f0eff */
[----:B------:R0:W-:Y:S01]  /*26d0*/  STG.E.U16 desc[UR24][R20.64], R15 ;  /* 0x0000000f14007986 */ /* 0x0001e2000c101518 */
[-C--:B------:R-:W-:Y:S02]  /*26e0*/  LEA.HI.X.SX32 R39, R39, R46.reuse, 0x1, P4 ;  /* 0x0000002e27277211 */ /* 0x080fe400020f0eff */
[-C--:B------:R-:W-:Y:S02]  /*26f0*/  LEA.HI.X.SX32 R41, R41, R46.reuse, 0x1, P5 ;  /* 0x0000002e29297211 */ /* 0x080fe400028f0eff */
[----:B------:R-:W-:-:S02]  /*2700*/  LEA.HI.X.SX32 R43, R43, R46, 0x1, P6 ;  /* 0x0000002e2b2b7211 */ /* 0x000fc400030f0eff */
[----:B---3--:R-:W-:Y:S02]  /*2710*/  PRMT R17, R9, 0x7632, R17 ;  /* 0x0000763209117816 */ /* 0x008fe40000000011 */
[----:B------:R-:W-:Y:S01]  /*2720*/  PRMT R46, R10, 0x7632, R46 ;  /* 0x000076320a2e7816 */ /* 0x000fe2000000002e */
[----:B------:R-:W1:Y:S01]  /*2730*/  LDC.64 R8, c[0x0][0x230] ;  /* 0x00008c00ff087b82 */ /* 0x000e620000000a00 */
[----:B------:R-:W-:Y:S01]  /*2740*/  PRMT R47, R11, 0x7632, R47 ;  /* 0x000076320b2f7816 */ /* 0x000fe2000000002f */
[----:B------:R-:W-:Y:S01]  /*2750*/  STG.E.U16 desc[UR24][R22.64], R17 ;  /* 0x0000001116007986 */ /* 0x000fe2000c101518 */
[----:B--2---:R-:W-:Y:S02]  /*2760*/  PRMT R10, R4, 0x7632, R10 ;  /* 0x00007632040a7816 */ /* 0x004fe4000000000a */
[----:B----4-:R-:W-:Y:S01]  /*2770*/  PRMT R19, R5, 0x7632, R19 ;  /* 0x0000763205137816 */ /* 0x010fe20000000013 */
[----:B------:R-:W-:Y:S01]  /*2780*/  STG.E.U16 desc[UR24][R24.64], R46 ;  /* 0x0000002e18007986 */ /* 0x000fe2000c101518 */
[----:B------:R-:W-:-:S02]  /*2790*/  PRMT R14, R6, 0x7632, R14 ;  /* 0x00007632060e7816 */ /* 0x000fc4000000000e */
[----:B0-----:R-:W-:Y:S01]  /*27a0*/  PRMT R21, R7, 0x7632, R21 ;  /* 0x0000763207157816 */ /* 0x001fe20000000015 */
[----:B------:R-:W-:Y:S01]  /*27b0*/  STG.E.U16 desc[UR24][R26.64], R47 ;  /* 0x0000002f1a007986 */ /* 0x000fe2000c101518 */
[C---:B------:R-:W-:Y:S01]  /*27c0*/  LOP3.LUT P2, RZ, R2.reuse, 0x100, RZ, 0xc0, !PT ;  /* 0x0000010002ff7812 */ /* 0x040fe2000784c0ff */
[----:B------:R-:W-:Y:S01]  /*27d0*/  IMAD.SHL.U32 R2, R2, 0x2, RZ ;  /* 0x0000000202027824 */ /* 0x000fe200078e00ff */
[----:B------:R-:W-:Y:S01]  /*27e0*/  FSEL R45, R45, -INF , P0 ;  /* 0xff8000002d2d7808 */ /* 0x000fe20000000000 */
[----:B------:R0:W-:Y:S04]  /*27f0*/  STG.E.U16 desc[UR24][R28.64], R4 ;  /* 0x000000041c007986 */ /* 0x0001e8000c101518 */
[----:B------:R2:W-:Y:S01]  /*2800*/  STG.E.U16 desc[UR24][R30.64], R5 ;  /* 0x000000051e007986 */ /* 0x0005e2000c101518 */
[----:B------:R-:W-:-:S03]  /*2810*/  FFMA R12, R45, 0.69314718246459960938, R12 ;  /* 0x3f3172182d0c7823 */ /* 0x000fc6000000000c */
[----:B------:R2:W-:Y:S04]  /*2820*/  STG.E.U16 desc[UR24][R32.64], R6 ;  /* 0x0000000620007986 */ /* 0x0005e8000c101518 */
[----:B------:R2:W-:Y:S01]  /*2830*/  STG.E.U16 desc[UR24][R34.64], R7 ;  /* 0x0000000722007986 */ /* 0x0005e2000c101518 */
[----:B0-----:R-:W-:-:S03]  /*2840*/  FSEL R4, R13, -INF , P1 ;  /* 0xff8000000d047808 */ /* 0x001fc60000800000 */
[----:B------:R2:W-:Y:S02]  /*2850*/  STG.E.U16 desc[UR24][R36.64], R10 ;  /* 0x0000000a24007986 */ /* 0x0005e4000c101518 */
[----:B------:R-:W-:Y:S01]  /*2860*/  FFMA R13, R4, 0.69314718246459960938, R3 ;  /* 0x3f317218040d7823 */ /* 0x000fe20000000003 */
[----:B------:R-:W-:Y:S01]  /*2870*/  LOP3.LUT R4, R2, 0x3f8, RZ, 0xc0, !PT ;  /* 0x000003f802047812 */ /* 0x000fe200078ec0ff */
[----:B------:R2:W-:Y:S01]  /*2880*/  STG.E.U16 desc[UR24][R38.64], R19 ;  /* 0x0000001326007986 */ /* 0x0005e2000c101518 */
[C---:B------:R-:W-:Y:S01]  /*2890*/  SHF.L.U32 R3, R0.reuse, 0x2, RZ ;  /* 0x0000000200037819 */ /* 0x040fe200000006ff */
[----:B------:R-:W-:Y:S02]  /*28a0*/  IMAD.HI R0, R0, 0x4, RZ ;  /* 0x0000000400007827 */ /* 0x000fe400078e02ff */
[----:B------:R2:W-:Y:S01]  /*28b0*/  STG.E.U16 desc[UR24][R40.64], R14 ;  /* 0x0000000e28007986 */ /* 0x0005e2000c101518 */
[----:B-1----:R-:W-:-:S03]  /*28c0*/  IADD3 R2, P0, P1, R3, UR6, R8 ;  /* 0x0000000603027c10 */ /* 0x002fc6000f91e008 */
[----:B------:R2:W-:Y:S01]  /*28d0*/  STG.E.U16 desc[UR24][R42.64], R21 ;  /* 0x000000152a007986 */ /* 0x0005e2000c101518 */
[----:B------:R-:W-:Y:S01]  /*28e0*/  IADD3.X R3, R0, UR5, R9, P0, P1 ;  /* 0x0000000500037c10 */ /* 0x000fe200087e2409 */
[----:B------:R-:W-:Y:S06]  /*28f0*/  BAR.SYNC.DEFER_BLOCKING 0x0 ;  /* 0x0000000000007b1d */ /* 0x000fec0000010000 */
[----:B------:R2:W-:Y:S02]  /*2900*/  STS.64 [R4+UR16], R12 ;  /* 0x0000000c04007988 */ /* 0x0005e40008000a10 */
[----:B------:R-:W-:Y:S06]  /*2910*/  BAR.SYNC.DEFER_BLOCKING 0x0 ;  /* 0x0000000000007b1d */ /* 0x000fec0000010000 */
[----:B------:R-:W-:Y:S05]  /*2920*/  @P2 EXIT ;  /* 0x000000000000294d */ /* 0x000fea0003800000 */
[----:B--2---:R-:W0:Y:S04]  /*2930*/  LDS R5, [R44] ;  /* 0x000000002c057984 */ /* 0x004e280000000800 */
[----:B0-----:R-:W-:Y:S01]  /*2940*/  STG.E desc[UR24][R2.64], R5 ;  /* 0x0000000502007986 */ /* 0x001fe2000c101918 */
[----:B------:R-:W-:Y:S05]  /*2950*/  EXIT ;  /* 0x000000000000794d */ /* 0x000fea0003800000 */
.L_x_2:
[----:B------:R-:W-:-:S00]  /*2960*/  BRA `(.L_x_2) ;  /* 0xfffffffc00fc7947 */ /* 0x000fc0000383ffff */
[----:B------:R-:W-:-:S00]  /*2970*/  NOP ;  /* 0x0000000000007918 */ /* 0x000fc00000000000 */
        /* <DEDUP_REMOVED lines=8> */
.L_x_3:


//--------------------- .nv.global.init           --------------------------
	.section	.nv.global.init,"aw",@progbits
.nv.global.init:
	.type		_$_str,@object
	.size		_$_str,(.L_0 - _$_str)
_$_str:
        /*0000*/ 	.byte	0x5f, 0x5f, 0x43, 0x55, 0x44, 0x41, 0x5f, 0x46, 0x54, 0x5a, 0x00
.L_0:


//--------------------- .nv.shared.attn_fwd       --------------------------
	.section	.nv.shared.attn_fwd,"aw",@nobits
	.sectionflags	@""
	.align	16
	.zero		1024


//--------------------- .nv.shared.reserved.0     --------------------------
	.section	.nv.shared.reserved.0,"aw",@nobits
	.weak		__nv_reservedSMEM_offset_0_alias
	.size		__nv_reservedSMEM_offset_0_alias, 0, 0
	.other		__nv_reservedSMEM_offset_0_alias,@"STO_CUDA_RESERVED_SHARED STV_DEFAULT"
__nv_reservedSMEM_offset_0_alias:
	.zero		0


//--------------------- .nv.constant0.attn_fwd    --------------------------
	.section	.nv.constant0.attn_fwd,"a",@progbits
	.sectionflags	@""
	.align	4
.nv.constant0.attn_fwd:
	.zero		664


//--------------------- SYMBOLS --------------------------

	.type		.nv.reservedSmem.offset0,@object
	.size		.nv.reservedSmem.offset0,0x4
